//
// Generated by NVIDIA NVVM Compiler
//
// Compiler Build ID: CL-36424714
// Cuda compilation tools, release 13.0, V13.0.88
// Based on NVVM 20.0.0
//

.version 9.0
.target sm_100
.address_size 64

	// .globl	_Z18lossBackwardKernelPKfPKiPfii

.visible .entry _Z18lossBackwardKernelPKfPKiPfii(
	.param .u64 .ptr .align 1 _Z18lossBackwardKernelPKfPKiPfii_param_0,
	.param .u64 .ptr .align 1 _Z18lossBackwardKernelPKfPKiPfii_param_1,
	.param .u64 .ptr .align 1 _Z18lossBackwardKernelPKfPKiPfii_param_2,
	.param .u32 _Z18lossBackwardKernelPKfPKiPfii_param_3,
	.param .u32 _Z18lossBackwardKernelPKfPKiPfii_param_4
)
{
	.reg .pred 	%p<5>;
	.reg .b32 	%r<13>;
	.reg .b32 	%f<6>;
	.reg .b64 	%rd<12>;

	ld.param.u64 	%rd1, [_Z18lossBackwardKernelPKfPKiPfii_param_0];
	ld.param.u64 	%rd2, [_Z18lossBackwardKernelPKfPKiPfii_param_1];
	ld.param.u64 	%rd3, [_Z18lossBackwardKernelPKfPKiPfii_param_2];
	ld.param.u32 	%r3, [_Z18lossBackwardKernelPKfPKiPfii_param_3];
	ld.param.u32 	%r4, [_Z18lossBackwardKernelPKfPKiPfii_param_4];
	mov.u32 	%r5, %ctaid.y;
	mov.u32 	%r6, %ntid.y;
	mov.u32 	%r7, %tid.y;
	mad.lo.s32 	%r1, %r5, %r6, %r7;
	mov.u32 	%r8, %ctaid.x;
	mov.u32 	%r9, %ntid.x;
	mov.u32 	%r10, %tid.x;
	mad.lo.s32 	%r2, %r8, %r9, %r10;
	setp.ge.s32 	%p1, %r1, %r3;
	setp.ge.s32 	%p2, %r2, %r4;
	or.pred  	%p3, %p1, %p2;
	@%p3 bra 	$L__BB0_2;
	cvta.to.global.u64 	%rd4, %rd1;
	cvta.to.global.u64 	%rd5, %rd2;
	cvta.to.global.u64 	%rd6, %rd3;
	mad.lo.s32 	%r11, %r4, %r1, %r2;
	mul.wide.s32 	%rd7, %r11, 4;
	add.s64 	%rd8, %rd4, %rd7;
	ld.global.f32 	%f1, [%rd8];
	mul.wide.u32 	%rd9, %r1, 4;
	add.s64 	%rd10, %rd5, %rd9;
	ld.global.u32 	%r12, [%rd10];
	setp.eq.s32 	%p4, %r2, %r12;
	add.f32 	%f2, %f1, 0fBF800000;
	selp.f32 	%f3, %f2, %f1, %p4;
	cvt.rn.f32.u32 	%f4, %r3;
	div.rn.f32 	%f5, %f3, %f4;
	add.s64 	%rd11, %rd6, %rd7;
	st.global.f32 	[%rd11], %f5;
$L__BB0_2:
	ret;

}
	// .globl	_Z23gemmBackwardInputKernelPKfS0_Pfiii
.visible .entry _Z23gemmBackwardInputKernelPKfS0_Pfiii(
	.param .u64 .ptr .align 1 _Z23gemmBackwardInputKernelPKfS0_Pfiii_param_0,
	.param .u64 .ptr .align 1 _Z23gemmBackwardInputKernelPKfS0_Pfiii_param_1,
	.param .u64 .ptr .align 1 _Z23gemmBackwardInputKernelPKfS0_Pfiii_param_2,
	.param .u32 _Z23gemmBackwardInputKernelPKfS0_Pfiii_param_3,
	.param .u32 _Z23gemmBackwardInputKernelPKfS0_Pfiii_param_4,
	.param .u32 _Z23gemmBackwardInputKernelPKfS0_Pfiii_param_5
)
{
	.reg .pred 	%p<13>;
	.reg .b32 	%r<48>;
	.reg .b32 	%f<112>;
	.reg .b64 	%rd<43>;

	ld.param.u64 	%rd11, [_Z23gemmBackwardInputKernelPKfS0_Pfiii_param_0];
	ld.param.u64 	%rd12, [_Z23gemmBackwardInputKernelPKfS0_Pfiii_param_1];
	ld.param.u64 	%rd10, [_Z23gemmBackwardInputKernelPKfS0_Pfiii_param_2];
	ld.param.u32 	%r27, [_Z23gemmBackwardInputKernelPKfS0_Pfiii_param_3];
	ld.param.u32 	%r25, [_Z23gemmBackwardInputKernelPKfS0_Pfiii_param_4];
	ld.param.u32 	%r26, [_Z23gemmBackwardInputKernelPKfS0_Pfiii_param_5];
	cvta.to.global.u64 	%rd1, %rd12;
	cvta.to.global.u64 	%rd2, %rd11;
	mov.u32 	%r28, %ctaid.y;
	mov.u32 	%r29, %ntid.y;
	mov.u32 	%r30, %tid.y;
	mad.lo.s32 	%r1, %r28, %r29, %r30;
	mov.u32 	%r31, %ctaid.x;
	mov.u32 	%r32, %ntid.x;
	mov.u32 	%r33, %tid.x;
	mad.lo.s32 	%r2, %r31, %r32, %r33;
	setp.ge.s32 	%p1, %r1, %r27;
	setp.ge.s32 	%p2, %r2, %r25;
	or.pred  	%p3, %p1, %p2;
	@%p3 bra 	$L__BB1_15;
	setp.lt.s32 	%p4, %r26, 1;
	mov.f32 	%f111, 0f00000000;
	@%p4 bra 	$L__BB1_14;
	mul.lo.s32 	%r3, %r26, %r1;
	mul.lo.s32 	%r4, %r26, %r2;
	and.b32  	%r5, %r26, 15;
	setp.lt.u32 	%p5, %r26, 16;
	mov.f32 	%f111, 0f00000000;
	mov.b32 	%r44, 0;
	@%p5 bra 	$L__BB1_5;
	and.b32  	%r44, %r26, 2147483632;
	neg.s32 	%r42, %r44;
	mul.wide.u32 	%rd13, %r3, 4;
	add.s64 	%rd14, %rd13, %rd2;
	add.s64 	%rd41, %rd14, 32;
	add.s64 	%rd4, %rd1, 32;
	mov.f32 	%f111, 0f00000000;
	mov.u32 	%r41, %r4;
$L__BB1_4:
	.pragma "nounroll";
	mul.wide.s32 	%rd15, %r41, 4;
	add.s64 	%rd16, %rd4, %rd15;
	ld.global.f32 	%f18, [%rd41+-32];
	ld.global.f32 	%f19, [%rd16+-32];
	fma.rn.f32 	%f20, %f18, %f19, %f111;
	ld.global.f32 	%f21, [%rd41+-28];
	ld.global.f32 	%f22, [%rd16+-28];
	fma.rn.f32 	%f23, %f21, %f22, %f20;
	ld.global.f32 	%f24, [%rd41+-24];
	ld.global.f32 	%f25, [%rd16+-24];
	fma.rn.f32 	%f26, %f24, %f25, %f23;
	ld.global.f32 	%f27, [%rd41+-20];
	ld.global.f32 	%f28, [%rd16+-20];
	fma.rn.f32 	%f29, %f27, %f28, %f26;
	ld.global.f32 	%f30, [%rd41+-16];
	ld.global.f32 	%f31, [%rd16+-16];
	fma.rn.f32 	%f32, %f30, %f31, %f29;
	ld.global.f32 	%f33, [%rd41+-12];
	ld.global.f32 	%f34, [%rd16+-12];
	fma.rn.f32 	%f35, %f33, %f34, %f32;
	ld.global.f32 	%f36, [%rd41+-8];
	ld.global.f32 	%f37, [%rd16+-8];
	fma.rn.f32 	%f38, %f36, %f37, %f35;
	ld.global.f32 	%f39, [%rd41+-4];
	ld.global.f32 	%f40, [%rd16+-4];
	fma.rn.f32 	%f41, %f39, %f40, %f38;
	ld.global.f32 	%f42, [%rd41];
	ld.global.f32 	%f43, [%rd16];
	fma.rn.f32 	%f44, %f42, %f43, %f41;
	ld.global.f32 	%f45, [%rd41+4];
	ld.global.f32 	%f46, [%rd16+4];
	fma.rn.f32 	%f47, %f45, %f46, %f44;
	ld.global.f32 	%f48, [%rd41+8];
	ld.global.f32 	%f49, [%rd16+8];
	fma.rn.f32 	%f50, %f48, %f49, %f47;
	ld.global.f32 	%f51, [%rd41+12];
	ld.global.f32 	%f52, [%rd16+12];
	fma.rn.f32 	%f53, %f51, %f52, %f50;
	ld.global.f32 	%f54, [%rd41+16];
	ld.global.f32 	%f55, [%rd16+16];
	fma.rn.f32 	%f56, %f54, %f55, %f53;
	ld.global.f32 	%f57, [%rd41+20];
	ld.global.f32 	%f58, [%rd16+20];
	fma.rn.f32 	%f59, %f57, %f58, %f56;
	ld.global.f32 	%f60, [%rd41+24];
	ld.global.f32 	%f61, [%rd16+24];
	fma.rn.f32 	%f62, %f60, %f61, %f59;
	ld.global.f32 	%f63, [%rd41+28];
	ld.global.f32 	%f64, [%rd16+28];
	fma.rn.f32 	%f111, %f63, %f64, %f62;
	add.s32 	%r42, %r42, 16;
	add.s64 	%rd41, %rd41, 64;
	add.s32 	%r41, %r41, 16;
	setp.ne.s32 	%p6, %r42, 0;
	@%p6 bra 	$L__BB1_4;
$L__BB1_5:
	setp.eq.s32 	%p7, %r5, 0;
	@%p7 bra 	$L__BB1_14;
	and.b32  	%r13, %r26, 7;
	setp.lt.u32 	%p8, %r5, 8;
	@%p8 bra 	$L__BB1_8;
	add.s32 	%r35, %r44, %r3;
	mul.wide.u32 	%rd17, %r35, 4;
	add.s64 	%rd18, %rd2, %rd17;
	ld.global.f32 	%f66, [%rd18];
	add.s32 	%r36, %r44, %r4;
	mul.wide.s32 	%rd19, %r36, 4;
	add.s64 	%rd20, %rd1, %rd19;
	ld.global.f32 	%f67, [%rd20];
	fma.rn.f32 	%f68, %f66, %f67, %f111;
	cvt.u64.u32 	%rd21, %r3;
	cvt.u64.u32 	%rd22, %r44;
	add.s64 	%rd23, %rd22, %rd21;
	shl.b64 	%rd24, %rd23, 2;
	add.s64 	%rd25, %rd2, %rd24;
	ld.global.f32 	%f69, [%rd25+4];
	ld.global.f32 	%f70, [%rd20+4];
	fma.rn.f32 	%f71, %f69, %f70, %f68;
	ld.global.f32 	%f72, [%rd25+8];
	ld.global.f32 	%f73, [%rd20+8];
	fma.rn.f32 	%f74, %f72, %f73, %f71;
	ld.global.f32 	%f75, [%rd25+12];
	ld.global.f32 	%f76, [%rd20+12];
	fma.rn.f32 	%f77, %f75, %f76, %f74;
	ld.global.f32 	%f78, [%rd25+16];
	ld.global.f32 	%f79, [%rd20+16];
	fma.rn.f32 	%f80, %f78, %f79, %f77;
	ld.global.f32 	%f81, [%rd25+20];
	ld.global.f32 	%f82, [%rd20+20];
	fma.rn.f32 	%f83, %f81, %f82, %f80;
	ld.global.f32 	%f84, [%rd25+24];
	ld.global.f32 	%f85, [%rd20+24];
	fma.rn.f32 	%f86, %f84, %f85, %f83;
	ld.global.f32 	%f87, [%rd25+28];
	ld.global.f32 	%f88, [%rd20+28];
	fma.rn.f32 	%f111, %f87, %f88, %f86;
	add.s32 	%r44, %r44, 8;
$L__BB1_8:
	setp.eq.s32 	%p9, %r13, 0;
	@%p9 bra 	$L__BB1_14;
	and.b32  	%r16, %r26, 3;
	setp.lt.u32 	%p10, %r13, 4;
	@%p10 bra 	$L__BB1_11;
	add.s32 	%r37, %r44, %r3;
	mul.wide.u32 	%rd26, %r37, 4;
	add.s64 	%rd27, %rd2, %rd26;
	ld.global.f32 	%f90, [%rd27];
	add.s32 	%r38, %r44, %r4;
	mul.wide.s32 	%rd28, %r38, 4;
	add.s64 	%rd29, %rd1, %rd28;
	ld.global.f32 	%f91, [%rd29];
	fma.rn.f32 	%f92, %f90, %f91, %f111;
	cvt.u64.u32 	%rd30, %r3;
	cvt.u64.u32 	%rd31, %r44;
	add.s64 	%rd32, %rd31, %rd30;
	shl.b64 	%rd33, %rd32, 2;
	add.s64 	%rd34, %rd2, %rd33;
	ld.global.f32 	%f93, [%rd34+4];
	ld.global.f32 	%f94, [%rd29+4];
	fma.rn.f32 	%f95, %f93, %f94, %f92;
	ld.global.f32 	%f96, [%rd34+8];
	ld.global.f32 	%f97, [%rd29+8];
	fma.rn.f32 	%f98, %f96, %f97, %f95;
	ld.global.f32 	%f99, [%rd34+12];
	ld.global.f32 	%f100, [%rd29+12];
	fma.rn.f32 	%f111, %f99, %f100, %f98;
	add.s32 	%r44, %r44, 4;
$L__BB1_11:
	setp.eq.s32 	%p11, %r16, 0;
	@%p11 bra 	$L__BB1_14;
	add.s32 	%r47, %r44, %r4;
	add.s32 	%r39, %r44, %r3;
	mul.wide.u32 	%rd35, %r39, 4;
	add.s64 	%rd42, %rd2, %rd35;
	neg.s32 	%r46, %r16;
$L__BB1_13:
	.pragma "nounroll";
	mul.wide.s32 	%rd36, %r47, 4;
	add.s64 	%rd37, %rd1, %rd36;
	ld.global.f32 	%f101, [%rd42];
	ld.global.f32 	%f102, [%rd37];
	fma.rn.f32 	%f111, %f101, %f102, %f111;
	add.s32 	%r47, %r47, 1;
	add.s64 	%rd42, %rd42, 4;
	add.s32 	%r46, %r46, 1;
	setp.ne.s32 	%p12, %r46, 0;
	@%p12 bra 	$L__BB1_13;
$L__BB1_14:
	mad.lo.s32 	%r40, %r25, %r1, %r2;
	cvta.to.global.u64 	%rd38, %rd10;
	mul.wide.s32 	%rd39, %r40, 4;
	add.s64 	%rd40, %rd38, %rd39;
	st.global.f32 	[%rd40], %f111;
$L__BB1_15:
	ret;

}
	// .globl	_Z24gemmBackwardWeightKernelPKfS0_Pfiii
.visible .entry _Z24gemmBackwardWeightKernelPKfS0_Pfiii(
	.param .u64 .ptr .align 1 _Z24gemmBackwardWeightKernelPKfS0_Pfiii_param_0,
	.param .u64 .ptr .align 1 _Z24gemmBackwardWeightKernelPKfS0_Pfiii_param_1,
	.param .u64 .ptr .align 1 _Z24gemmBackwardWeightKernelPKfS0_Pfiii_param_2,
	.param .u32 _Z24gemmBackwardWeightKernelPKfS0_Pfiii_param_3,
	.param .u32 _Z24gemmBackwardWeightKernelPKfS0_Pfiii_param_4,
	.param .u32 _Z24gemmBackwardWeightKernelPKfS0_Pfiii_param_5
)
{
	.reg .pred 	%p<13>;
	.reg .b32 	%r<44>;
	.reg .b32 	%f<68>;
	.reg .b64 	%rd<53>;

	ld.param.u64 	%rd4, [_Z24gemmBackwardWeightKernelPKfS0_Pfiii_param_0];
	ld.param.u64 	%rd5, [_Z24gemmBackwardWeightKernelPKfS0_Pfiii_param_1];
	ld.param.u64 	%rd3, [_Z24gemmBackwardWeightKernelPKfS0_Pfiii_param_2];
	ld.param.u32 	%r20, [_Z24gemmBackwardWeightKernelPKfS0_Pfiii_param_3];
	ld.param.u32 	%r21, [_Z24gemmBackwardWeightKernelPKfS0_Pfiii_param_4];
	ld.param.u32 	%r22, [_Z24gemmBackwardWeightKernelPKfS0_Pfiii_param_5];
	cvta.to.global.u64 	%rd1, %rd5;
	cvta.to.global.u64 	%rd2, %rd4;
	mov.u32 	%r23, %ctaid.y;
	mov.u32 	%r24, %ntid.y;
	mov.u32 	%r25, %tid.y;
	mad.lo.s32 	%r1, %r23, %r24, %r25;
	mov.u32 	%r26, %ctaid.x;
	mov.u32 	%r27, %ntid.x;
	mov.u32 	%r28, %tid.x;
	mad.lo.s32 	%r2, %r26, %r27, %r28;
	setp.ge.s32 	%p1, %r1, %r21;
	setp.ge.s32 	%p2, %r2, %r22;
	or.pred  	%p3, %p1, %p2;
	@%p3 bra 	$L__BB2_14;
	setp.lt.s32 	%p4, %r20, 1;
	mov.f32 	%f67, 0f00000000;
	@%p4 bra 	$L__BB2_13;
	and.b32  	%r3, %r20, 7;
	setp.lt.u32 	%p5, %r20, 8;
	mov.f32 	%f67, 0f00000000;
	mov.b32 	%r42, 0;
	@%p5 bra 	$L__BB2_5;
	and.b32  	%r42, %r20, 2147483640;
	neg.s32 	%r40, %r42;
	shl.b32 	%r6, %r22, 3;
	shl.b32 	%r7, %r21, 3;
	mov.f32 	%f67, 0f00000000;
	mul.wide.s32 	%rd10, %r21, 4;
	mul.wide.s32 	%rd12, %r22, 4;
	mov.u32 	%r38, %r1;
	mov.u32 	%r39, %r2;
$L__BB2_4:
	.pragma "nounroll";
	mul.wide.s32 	%rd6, %r38, 4;
	add.s64 	%rd7, %rd2, %rd6;
	ld.global.f32 	%f17, [%rd7];
	mul.wide.s32 	%rd8, %r39, 4;
	add.s64 	%rd9, %rd1, %rd8;
	ld.global.f32 	%f18, [%rd9];
	fma.rn.f32 	%f19, %f17, %f18, %f67;
	add.s64 	%rd11, %rd7, %rd10;
	ld.global.f32 	%f20, [%rd11];
	add.s64 	%rd13, %rd9, %rd12;
	ld.global.f32 	%f21, [%rd13];
	fma.rn.f32 	%f22, %f20, %f21, %f19;
	add.s64 	%rd14, %rd11, %rd10;
	ld.global.f32 	%f23, [%rd14];
	add.s64 	%rd15, %rd13, %rd12;
	ld.global.f32 	%f24, [%rd15];
	fma.rn.f32 	%f25, %f23, %f24, %f22;
	add.s64 	%rd16, %rd14, %rd10;
	ld.global.f32 	%f26, [%rd16];
	add.s64 	%rd17, %rd15, %rd12;
	ld.global.f32 	%f27, [%rd17];
	fma.rn.f32 	%f28, %f26, %f27, %f25;
	add.s64 	%rd18, %rd16, %rd10;
	ld.global.f32 	%f29, [%rd18];
	add.s64 	%rd19, %rd17, %rd12;
	ld.global.f32 	%f30, [%rd19];
	fma.rn.f32 	%f31, %f29, %f30, %f28;
	add.s64 	%rd20, %rd18, %rd10;
	ld.global.f32 	%f32, [%rd20];
	add.s64 	%rd21, %rd19, %rd12;
	ld.global.f32 	%f33, [%rd21];
	fma.rn.f32 	%f34, %f32, %f33, %f31;
	add.s64 	%rd22, %rd20, %rd10;
	ld.global.f32 	%f35, [%rd22];
	add.s64 	%rd23, %rd21, %rd12;
	ld.global.f32 	%f36, [%rd23];
	fma.rn.f32 	%f37, %f35, %f36, %f34;
	add.s64 	%rd24, %rd22, %rd10;
	ld.global.f32 	%f38, [%rd24];
	add.s64 	%rd25, %rd23, %rd12;
	ld.global.f32 	%f39, [%rd25];
	fma.rn.f32 	%f67, %f38, %f39, %f37;
	add.s32 	%r40, %r40, 8;
	add.s32 	%r39, %r39, %r6;
	add.s32 	%r38, %r38, %r7;
	setp.ne.s32 	%p6, %r40, 0;
	@%p6 bra 	$L__BB2_4;
$L__BB2_5:
	setp.eq.s32 	%p7, %r3, 0;
	@%p7 bra 	$L__BB2_13;
	and.b32  	%r15, %r20, 3;
	setp.lt.u32 	%p8, %r3, 4;
	@%p8 bra 	$L__BB2_8;
	mad.lo.s32 	%r30, %r42, %r21, %r1;
	mul.wide.s32 	%rd26, %r30, 4;
	add.s64 	%rd27, %rd2, %rd26;
	ld.global.f32 	%f41, [%rd27];
	mad.lo.s32 	%r31, %r42, %r22, %r2;
	mul.wide.s32 	%rd28, %r31, 4;
	add.s64 	%rd29, %rd1, %rd28;
	ld.global.f32 	%f42, [%rd29];
	fma.rn.f32 	%f43, %f41, %f42, %f67;
	mul.wide.s32 	%rd30, %r21, 4;
	add.s64 	%rd31, %rd27, %rd30;
	ld.global.f32 	%f44, [%rd31];
	mul.wide.s32 	%rd32, %r22, 4;
	add.s64 	%rd33, %rd29, %rd32;
	ld.global.f32 	%f45, [%rd33];
	fma.rn.f32 	%f46, %f44, %f45, %f43;
	add.s64 	%rd34, %rd31, %rd30;
	ld.global.f32 	%f47, [%rd34];
	add.s64 	%rd35, %rd33, %rd32;
	ld.global.f32 	%f48, [%rd35];
	fma.rn.f32 	%f49, %f47, %f48, %f46;
	add.s64 	%rd36, %rd34, %rd30;
	ld.global.f32 	%f50, [%rd36];
	add.s64 	%rd37, %rd35, %rd32;
	ld.global.f32 	%f51, [%rd37];
	fma.rn.f32 	%f67, %f50, %f51, %f49;
	add.s32 	%r42, %r42, 4;
$L__BB2_8:
	setp.eq.s32 	%p9, %r15, 0;
	@%p9 bra 	$L__BB2_13;
	setp.eq.s32 	%p10, %r15, 1;
	@%p10 bra 	$L__BB2_11;
	mad.lo.s32 	%r32, %r42, %r21, %r1;
	mul.wide.s32 	%rd38, %r32, 4;
	add.s64 	%rd39, %rd2, %rd38;
	ld.global.f32 	%f53, [%rd39];
	mad.lo.s32 	%r33, %r42, %r22, %r2;
	mul.wide.s32 	%rd40, %r33, 4;
	add.s64 	%rd41, %rd1, %rd40;
	ld.global.f32 	%f54, [%rd41];
	fma.rn.f32 	%f55, %f53, %f54, %f67;
	mul.wide.s32 	%rd42, %r21, 4;
	add.s64 	%rd43, %rd39, %rd42;
	ld.global.f32 	%f56, [%rd43];
	mul.wide.s32 	%rd44, %r22, 4;
	add.s64 	%rd45, %rd41, %rd44;
	ld.global.f32 	%f57, [%rd45];
	fma.rn.f32 	%f67, %f56, %f57, %f55;
	add.s32 	%r42, %r42, 2;
$L__BB2_11:
	and.b32  	%r34, %r20, 1;
	setp.eq.b32 	%p11, %r34, 1;
	not.pred 	%p12, %p11;
	@%p12 bra 	$L__BB2_13;
	mad.lo.s32 	%r35, %r42, %r21, %r1;
	mul.wide.s32 	%rd46, %r35, 4;
	add.s64 	%rd47, %rd2, %rd46;
	ld.global.f32 	%f58, [%rd47];
	mad.lo.s32 	%r36, %r42, %r22, %r2;
	mul.wide.s32 	%rd48, %r36, 4;
	add.s64 	%rd49, %rd1, %rd48;
	ld.global.f32 	%f59, [%rd49];
	fma.rn.f32 	%f67, %f58, %f59, %f67;
$L__BB2_13:
	mad.lo.s32 	%r37, %r22, %r1, %r2;
	cvta.to.global.u64 	%rd50, %rd3;
	mul.wide.s32 	%rd51, %r37, 4;
	add.s64 	%rd52, %rd50, %rd51;
	st.global.f32 	[%rd52], %f67;
$L__BB2_14:
	ret;

}
	// .globl	_Z18biasBackwardKernelPKfPfii
.visible .entry _Z18biasBackwardKernelPKfPfii(
	.param .u64 .ptr .align 1 _Z18biasBackwardKernelPKfPfii_param_0,
	.param .u64 .ptr .align 1 _Z18biasBackwardKernelPKfPfii_param_1,
	.param .u32 _Z18biasBackwardKernelPKfPfii_param_2,
	.param .u32 _Z18biasBackwardKernelPKfPfii_param_3
)
{
	.reg .pred 	%p<11>;
	.reg .b32 	%r<38>;
	.reg .b32 	%f<83>;
	.reg .b64 	%rd<43>;

	ld.param.u64 	%rd3, [_Z18biasBackwardKernelPKfPfii_param_0];
	ld.param.u64 	%rd2, [_Z18biasBackwardKernelPKfPfii_param_1];
	ld.param.u32 	%r23, [_Z18biasBackwardKernelPKfPfii_param_2];
	ld.param.u32 	%r24, [_Z18biasBackwardKernelPKfPfii_param_3];
	cvta.to.global.u64 	%rd1, %rd3;
	mov.u32 	%r25, %ctaid.x;
	mov.u32 	%r26, %ntid.x;
	mov.u32 	%r27, %tid.x;
	mad.lo.s32 	%r1, %r25, %r26, %r27;
	setp.ge.s32 	%p1, %r1, %r24;
	@%p1 bra 	$L__BB3_15;
	setp.lt.s32 	%p2, %r23, 1;
	mov.f32 	%f82, 0f00000000;
	@%p2 bra 	$L__BB3_14;
	and.b32  	%r2, %r23, 15;
	setp.lt.u32 	%p3, %r23, 16;
	mov.f32 	%f82, 0f00000000;
	mov.b32 	%r34, 0;
	@%p3 bra 	$L__BB3_5;
	and.b32  	%r34, %r23, 2147483632;
	neg.s32 	%r32, %r34;
	shl.b32 	%r5, %r24, 4;
	mov.f32 	%f82, 0f00000000;
	mul.wide.s32 	%rd6, %r24, 4;
	mov.u32 	%r31, %r1;
$L__BB3_4:
	.pragma "nounroll";
	mul.wide.s32 	%rd4, %r31, 4;
	add.s64 	%rd5, %rd1, %rd4;
	ld.global.f32 	%f18, [%rd5];
	add.f32 	%f19, %f82, %f18;
	add.s64 	%rd7, %rd5, %rd6;
	ld.global.f32 	%f20, [%rd7];
	add.f32 	%f21, %f19, %f20;
	add.s64 	%rd8, %rd7, %rd6;
	ld.global.f32 	%f22, [%rd8];
	add.f32 	%f23, %f21, %f22;
	add.s64 	%rd9, %rd8, %rd6;
	ld.global.f32 	%f24, [%rd9];
	add.f32 	%f25, %f23, %f24;
	add.s64 	%rd10, %rd9, %rd6;
	ld.global.f32 	%f26, [%rd10];
	add.f32 	%f27, %f25, %f26;
	add.s64 	%rd11, %rd10, %rd6;
	ld.global.f32 	%f28, [%rd11];
	add.f32 	%f29, %f27, %f28;
	add.s64 	%rd12, %rd11, %rd6;
	ld.global.f32 	%f30, [%rd12];
	add.f32 	%f31, %f29, %f30;
	add.s64 	%rd13, %rd12, %rd6;
	ld.global.f32 	%f32, [%rd13];
	add.f32 	%f33, %f31, %f32;
	add.s64 	%rd14, %rd13, %rd6;
	ld.global.f32 	%f34, [%rd14];
	add.f32 	%f35, %f33, %f34;
	add.s64 	%rd15, %rd14, %rd6;
	ld.global.f32 	%f36, [%rd15];
	add.f32 	%f37, %f35, %f36;
	add.s64 	%rd16, %rd15, %rd6;
	ld.global.f32 	%f38, [%rd16];
	add.f32 	%f39, %f37, %f38;
	add.s64 	%rd17, %rd16, %rd6;
	ld.global.f32 	%f40, [%rd17];
	add.f32 	%f41, %f39, %f40;
	add.s64 	%rd18, %rd17, %rd6;
	ld.global.f32 	%f42, [%rd18];
	add.f32 	%f43, %f41, %f42;
	add.s64 	%rd19, %rd18, %rd6;
	ld.global.f32 	%f44, [%rd19];
	add.f32 	%f45, %f43, %f44;
	add.s64 	%rd20, %rd19, %rd6;
	ld.global.f32 	%f46, [%rd20];
	add.f32 	%f47, %f45, %f46;
	add.s64 	%rd21, %rd20, %rd6;
	ld.global.f32 	%f48, [%rd21];
	add.f32 	%f82, %f47, %f48;
	add.s32 	%r32, %r32, 16;
	add.s32 	%r31, %r31, %r5;
	setp.ne.s32 	%p4, %r32, 0;
	@%p4 bra 	$L__BB3_4;
$L__BB3_5:
	setp.eq.s32 	%p5, %r2, 0;
	@%p5 bra 	$L__BB3_14;
	and.b32  	%r11, %r23, 7;
	setp.lt.u32 	%p6, %r2, 8;
	@%p6 bra 	$L__BB3_8;
	mad.lo.s32 	%r29, %r34, %r24, %r1;
	mul.wide.s32 	%rd22, %r29, 4;
	add.s64 	%rd23, %rd1, %rd22;
	ld.global.f32 	%f50, [%rd23];
	add.f32 	%f51, %f82, %f50;
	mul.wide.s32 	%rd24, %r24, 4;
	add.s64 	%rd25, %rd23, %rd24;
	ld.global.f32 	%f52, [%rd25];
	add.f32 	%f53, %f51, %f52;
	add.s64 	%rd26, %rd25, %rd24;
	ld.global.f32 	%f54, [%rd26];
	add.f32 	%f55, %f53, %f54;
	add.s64 	%rd27, %rd26, %rd24;
	ld.global.f32 	%f56, [%rd27];
	add.f32 	%f57, %f55, %f56;
	add.s64 	%rd28, %rd27, %rd24;
	ld.global.f32 	%f58, [%rd28];
	add.f32 	%f59, %f57, %f58;
	add.s64 	%rd29, %rd28, %rd24;
	ld.global.f32 	%f60, [%rd29];
	add.f32 	%f61, %f59, %f60;
	add.s64 	%rd30, %rd29, %rd24;
	ld.global.f32 	%f62, [%rd30];
	add.f32 	%f63, %f61, %f62;
	add.s64 	%rd31, %rd30, %rd24;
	ld.global.f32 	%f64, [%rd31];
	add.f32 	%f82, %f63, %f64;
	add.s32 	%r34, %r34, 8;
$L__BB3_8:
	setp.eq.s32 	%p7, %r11, 0;
	@%p7 bra 	$L__BB3_14;
	and.b32  	%r14, %r23, 3;
	setp.lt.u32 	%p8, %r11, 4;
	@%p8 bra 	$L__BB3_11;
	mad.lo.s32 	%r30, %r34, %r24, %r1;
	mul.wide.s32 	%rd32, %r30, 4;
	add.s64 	%rd33, %rd1, %rd32;
	ld.global.f32 	%f66, [%rd33];
	add.f32 	%f67, %f82, %f66;
	mul.wide.s32 	%rd34, %r24, 4;
	add.s64 	%rd35, %rd33, %rd34;
	ld.global.f32 	%f68, [%rd35];
	add.f32 	%f69, %f67, %f68;
	add.s64 	%rd36, %rd35, %rd34;
	ld.global.f32 	%f70, [%rd36];
	add.f32 	%f71, %f69, %f70;
	add.s64 	%rd37, %rd36, %rd34;
	ld.global.f32 	%f72, [%rd37];
	add.f32 	%f82, %f71, %f72;
	add.s32 	%r34, %r34, 4;
$L__BB3_11:
	setp.eq.s32 	%p9, %r14, 0;
	@%p9 bra 	$L__BB3_14;
	mad.lo.s32 	%r37, %r34, %r24, %r1;
	neg.s32 	%r36, %r14;
$L__BB3_13:
	.pragma "nounroll";
	mul.wide.s32 	%rd38, %r37, 4;
	add.s64 	%rd39, %rd1, %rd38;
	ld.global.f32 	%f73, [%rd39];
	add.f32 	%f82, %f82, %f73;
	add.s32 	%r37, %r37, %r24;
	add.s32 	%r36, %r36, 1;
	setp.ne.s32 	%p10, %r36, 0;
	@%p10 bra 	$L__BB3_13;
$L__BB3_14:
	cvta.to.global.u64 	%rd40, %rd2;
	mul.wide.s32 	%rd41, %r1, 4;
	add.s64 	%rd42, %rd40, %rd41;
	st.global.f32 	[%rd42], %f82;
$L__BB3_15:
	ret;

}
	// .globl	_Z18reluBackwardKernelPfPKfi
.visible .entry _Z18reluBackwardKernelPfPKfi(
	.param .u64 .ptr .align 1 _Z18reluBackwardKernelPfPKfi_param_0,
	.param .u64 .ptr .align 1 _Z18reluBackwardKernelPfPKfi_param_1,
	.param .u32 _Z18reluBackwardKernelPfPKfi_param_2
)
{
	.reg .pred 	%p<3>;
	.reg .b32 	%r<7>;
	.reg .b32 	%f<2>;
	.reg .b64 	%rd<9>;

	ld.param.u64 	%rd1, [_Z18reluBackwardKernelPfPKfi_param_0];
	ld.param.u64 	%rd2, [_Z18reluBackwardKernelPfPKfi_param_1];
	ld.param.u32 	%r2, [_Z18reluBackwardKernelPfPKfi_param_2];
	mov.u32 	%r3, %ctaid.x;
	mov.u32 	%r4, %ntid.x;
	mov.u32 	%r5, %tid.x;
	mad.lo.s32 	%r1, %r3, %r4, %r5;
	setp.ge.s32 	%p1, %r1, %r2;
	@%p1 bra 	$L__BB4_3;
	cvta.to.global.u64 	%rd3, %rd2;
	mul.wide.s32 	%rd4, %r1, 4;
	add.s64 	%rd5, %rd3, %rd4;
	ld.global.f32 	%f1, [%rd5];
	setp.gtu.f32 	%p2, %f1, 0f00000000;
	@%p2 bra 	$L__BB4_3;
	cvta.to.global.u64 	%rd6, %rd1;
	add.s64 	%rd8, %rd6, %rd4;
	mov.b32 	%r6, 0;
	st.global.u32 	[%rd8], %r6;
$L__BB4_3:
	ret;

}
	// .globl	_Z19updateWeightsKernelPfPKfif
.visible .entry _Z19updateWeightsKernelPfPKfif(
	.param .u64 .ptr .align 1 _Z19updateWeightsKernelPfPKfif_param_0,
	.param .u64 .ptr .align 1 _Z19updateWeightsKernelPfPKfif_param_1,
	.param .u32 _Z19updateWeightsKernelPfPKfif_param_2,
	.param .f32 _Z19updateWeightsKernelPfPKfif_param_3
)
{
	.reg .pred 	%p<2>;
	.reg .b32 	%r<6>;
	.reg .b32 	%f<6>;
	.reg .b64 	%rd<8>;

	ld.param.u64 	%rd1, [_Z19updateWeightsKernelPfPKfif_param_0];
	ld.param.u64 	%rd2, [_Z19updateWeightsKernelPfPKfif_param_1];
	ld.param.u32 	%r2, [_Z19updateWeightsKernelPfPKfif_param_2];
	ld.param.f32 	%f1, [_Z19updateWeightsKernelPfPKfif_param_3];
	mov.u32 	%r3, %ctaid.x;
	mov.u32 	%r4, %ntid.x;
	mov.u32 	%r5, %tid.x;
	mad.lo.s32 	%r1, %r3, %r4, %r5;
	setp.ge.s32 	%p1, %r1, %r2;
	@%p1 bra 	$L__BB5_2;
	cvta.to.global.u64 	%rd3, %rd2;
	cvta.to.global.u64 	%rd4, %rd1;
	mul.wide.s32 	%rd5, %r1, 4;
	add.s64 	%rd6, %rd3, %rd5;
	ld.global.f32 	%f2, [%rd6];
	mul.f32 	%f3, %f1, %f2;
	add.s64 	%rd7, %rd4, %rd5;
	ld.global.f32 	%f4, [%rd7];
	sub.f32 	%f5, %f4, %f3;
	st.global.f32 	[%rd7], %f5;
$L__BB5_2:
	ret;

}


// ===== COMPILED SASS (sm_100) =====

	.target	sm_100

	.elftype	@"ET_EXEC"


//--------------------- .note.nv.tkinfo           --------------------------
	.section	.note.nv.tkinfo,"",@"SHT_NOTE"
	.sectionflags	@"SHF_NOTE_NV_TKINFO"
	.tkinfo
        /*0018*/ 	.word	0x00000002
        /*0030*/ 	.string	""
        /*0030*/ 	.string	"ptxas"
        /*0030*/ 	.string	"Cuda compilation tools, release 13.0, V13.0.88"
        /*0030*/ 	.string	"Build cuda_13.0.r13.0/compiler.36424714_0"
        /*0030*/ 	.string	"-arch sm_100 -m 64 "



//--------------------- .note.nv.cuinfo           --------------------------
	.section	.note.nv.cuinfo,"",@"SHT_NOTE"
	.sectionflags	@"SHF_NOTE_NV_CUINFO"
        /*0018*/ 	.short	0x0002
        /*001a*/ 	.short	0x0064
        /*001c*/ 	.short	0x0082
	.zero		2


//--------------------- .nv.info                  --------------------------
	.section	.nv.info,"",@"SHT_CUDA_INFO"
	.align	4


	//----- nvinfo : EIATTR_REGCOUNT
	.align		4
        /*0000*/ 	.byte	0x04, 0x2f
        /*0002*/ 	.short	(.L_1 - .L_0)
	.align		4
.L_0:
        /*0004*/ 	.word	index@(_Z18lossBackwardKernelPKfPKiPfii)
        /*0008*/ 	.word	0x00000010


	//----- nvinfo : EIATTR_FRAME_SIZE
	.align		4
.L_1:
        /*000c*/ 	.byte	0x04, 0x11
        /*000e*/ 	.short	(.L_3 - .L_2)
	.align		4
.L_2:
        /*0010*/ 	.word	index@($__internal_0_$__cuda_sm3x_div_rn_noftz_f32_slowpath)
        /*0014*/ 	.word	0x00000000


	//----- nvinfo : EIATTR_FRAME_SIZE
	.align		4
.L_3:
        /*0018*/ 	.byte	0x04, 0x11
        /*001a*/ 	.short	(.L_5 - .L_4)
	.align		4
.L_4:
        /*001c*/ 	.word	index@(_Z18lossBackwardKernelPKfPKiPfii)
        /*0020*/ 	.word	0x00000000


	//----- nvinfo : EIATTR_REGCOUNT
	.align		4
.L_5:
        /*0024*/ 	.byte	0x04, 0x2f
        /*0026*/ 	.short	(.L_7 - .L_6)
	.align		4
.L_6:
        /*0028*/ 	.word	index@(_Z23gemmBackwardInputKernelPKfS0_Pfiii)
        /*002c*/ 	.word	0x0000001f


	//----- nvinfo : EIATTR_FRAME_SIZE
	.align		4
.L_7:
        /*0030*/ 	.byte	0x04, 0x11
        /*0032*/ 	.short	(.L_9 - .L_8)
	.align		4
.L_8:
        /*0034*/ 	.word	index@(_Z23gemmBackwardInputKernelPKfS0_Pfiii)
        /*0038*/ 	.word	0x00000000


	//----- nvinfo : EIATTR_REGCOUNT
	.align		4
.L_9:
        /*003c*/ 	.byte	0x04, 0x2f
        /*003e*/ 	.short	(.L_11 - .L_10)
	.align		4
.L_10:
        /*0040*/ 	.word	index@(_Z24gemmBackwardWeightKernelPKfS0_Pfiii)
        /*0044*/ 	.word	0x00000020


	//----- nvinfo : EIATTR_FRAME_SIZE
	.align		4
.L_11:
        /*0048*/ 	.byte	0x04, 0x11
        /*004a*/ 	.short	(.L_13 - .L_12)
	.align		4
.L_12:
        /*004c*/ 	.word	index@(_Z24gemmBackwardWeightKernelPKfS0_Pfiii)
        /*0050*/ 	.word	0x00000000


	//----- nvinfo : EIATTR_REGCOUNT
	.align		4
.L_13:
        /*0054*/ 	.byte	0x04, 0x2f
        /*0056*/ 	.short	(.L_15 - .L_14)
	.align		4
.L_14:
        /*0058*/ 	.word	index@(_Z18biasBackwardKernelPKfPfii)
        /*005c*/ 	.word	0x00000020


	//----- nvinfo : EIATTR_FRAME_SIZE
	.align		4
.L_15:
        /*0060*/ 	.byte	0x04, 0x11
        /*0062*/ 	.short	(.L_17 - .L_16)
	.align		4
.L_16:
        /*0064*/ 	.word	index@(_Z18biasBackwardKernelPKfPfii)
        /*0068*/ 	.word	0x00000000


	//----- nvinfo : EIATTR_REGCOUNT
	.align		4
.L_17:
        /*006c*/ 	.byte	0x04, 0x2f
        /*006e*/ 	.short	(.L_19 - .L_18)
	.align		4
.L_18:
        /*0070*/ 	.word	index@(_Z18reluBackwardKernelPfPKfi)
        /*0074*/ 	.word	0x00000008


	//----- nvinfo : EIATTR_FRAME_SIZE
	.align		4
.L_19:
        /*0078*/ 	.byte	0x04, 0x11
        /*007a*/ 	.short	(.L_21 - .L_20)
	.align		4
.L_20:
        /*007c*/ 	.word	index@(_Z18reluBackwardKernelPfPKfi)
        /*0080*/ 	.word	0x00000000


	//----- nvinfo : EIATTR_REGCOUNT
	.align		4
.L_21:
        /*0084*/ 	.byte	0x04, 0x2f
        /*0086*/ 	.short	(.L_23 - .L_22)
	.align		4
.L_22:
        /*0088*/ 	.word	index@(_Z19updateWeightsKernelPfPKfif)
        /*008c*/ 	.word	0x0000000a


	//----- nvinfo : EIATTR_FRAME_SIZE
	.align		4
.L_23:
        /*0090*/ 	.byte	0x04, 0x11
        /*0092*/ 	.short	(.L_25 - .L_24)
	.align		4
.L_24:
        /*0094*/ 	.word	index@(_Z19updateWeightsKernelPfPKfif)
        /*0098*/ 	.word	0x00000000


	//----- nvinfo : EIATTR_MIN_STACK_SIZE
	.align		4
.L_25:
        /*009c*/ 	.byte	0x04, 0x12
        /*009e*/ 	.short	(.L_27 - .L_26)
	.align		4
.L_26:
        /*00a0*/ 	.word	index@(_Z19updateWeightsKernelPfPKfif)
        /*00a4*/ 	.word	0x00000000


	//----- nvinfo : EIATTR_MIN_STACK_SIZE
	.align		4
.L_27:
        /*00a8*/ 	.byte	0x04, 0x12
        /*00aa*/ 	.short	(.L_29 - .L_28)
	.align		4
.L_28:
        /*00ac*/ 	.word	index@(_Z18reluBackwardKernelPfPKfi)
        /*00b0*/ 	.word	0x00000000


	//----- nvinfo : EIATTR_MIN_STACK_SIZE
	.align		4
.L_29:
        /*00b4*/ 	.byte	0x04, 0x12
        /*00b6*/ 	.short	(.L_31 - .L_30)
	.align		4
.L_30:
        /*00b8*/ 	.word	index@(_Z18biasBackwardKernelPKfPfii)
        /*00bc*/ 	.word	0x00000000


	//----- nvinfo : EIATTR_MIN_STACK_SIZE
	.align		4
.L_31:
        /*00c0*/ 	.byte	0x04, 0x12
        /*00c2*/ 	.short	(.L_33 - .L_32)
	.align		4
.L_32:
        /*00c4*/ 	.word	index@(_Z24gemmBackwardWeightKernelPKfS0_Pfiii)
        /*00c8*/ 	.word	0x00000000


	//----- nvinfo : EIATTR_MIN_STACK_SIZE
	.align		4
.L_33:
        /*00cc*/ 	.byte	0x04, 0x12
        /*00ce*/ 	.short	(.L_35 - .L_34)
	.align		4
.L_34:
        /*00d0*/ 	.word	index@(_Z23gemmBackwardInputKernelPKfS0_Pfiii)
        /*00d4*/ 	.word	0x00000000


	//----- nvinfo : EIATTR_MIN_STACK_SIZE
	.align		4
.L_35:
        /*00d8*/ 	.byte	0x04, 0x12
        /*00da*/ 	.short	(.L_37 - .L_36)
	.align		4
.L_36:
        /*00dc*/ 	.word	index@(_Z18lossBackwardKernelPKfPKiPfii)
        /*00e0*/ 	.word	0x00000000
.L_37:


//--------------------- .nv.compat                --------------------------
	.section	.nv.compat,"",@"SHT_CUDA_COMPAT_INFO"
	.align	4
        /*0000*/ 	.byte	0x02, 0x09, 0x00, 0x00, 0x02, 0x02, 0x01, 0x00, 0x02, 0x05, 0x05, 0x00, 0x03, 0x07, 0x01, 0x01
        /*0010*/ 	.byte	0x02, 0x03, 0x00, 0x00, 0x02, 0x06, 0x01, 0x00, 0x04, 0x0b, 0x08, 0x00, 0x01, 0x00, 0x00, 0x00
        /*0020*/ 	.byte	0x00, 0x00, 0x00, 0x00


//--------------------- .nv.info._Z19updateWeightsKernelPfPKfif --------------------------
	.section	.nv.info._Z19updateWeightsKernelPfPKfif,"",@"SHT_CUDA_INFO"
	.sectionflags	@""
	.align	4


	//----- nvinfo : EIATTR_CUDA_API_VERSION
	.align		4
        /*0000*/ 	.byte	0x04, 0x37
        /*0002*/ 	.short	(.L_39 - .L_38)
.L_38:
        /*0004*/ 	.word	0x00000082


	//----- nvinfo : EIATTR_KPARAM_INFO
	.align		4
.L_39:
        /*0008*/ 	.byte	0x04, 0x17
        /*000a*/ 	.short	(.L_41 - .L_40)
.L_40:
        /*000c*/ 	.word	0x00000000
        /*0010*/ 	.short	0x0003
        /*0012*/ 	.short	0x0014
        /*0014*/ 	.byte	0x00, 0xf0, 0x11, 0x00


	//----- nvinfo : EIATTR_KPARAM_INFO
	.align		4
.L_41:
        /*0018*/ 	.byte	0x04, 0x17
        /*001a*/ 	.short	(.L_43 - .L_42)
.L_42:
        /*001c*/ 	.word	0x00000000
        /*0020*/ 	.short	0x0002
        /*0022*/ 	.short	0x0010
        /*0024*/ 	.byte	0x00, 0xf0, 0x11, 0x00


	//----- nvinfo : EIATTR_KPARAM_INFO
	.align		4
.L_43:
        /*0028*/ 	.byte	0x04, 0x17
        /*002a*/ 	.short	(.L_45 - .L_44)
.L_44:
        /*002c*/ 	.word	0x00000000
        /*0030*/ 	.short	0x0001
        /*0032*/ 	.short	0x0008
        /*0034*/ 	.byte	0x00, 0xf5, 0x21, 0x00


	//----- nvinfo : EIATTR_KPARAM_INFO
	.align		4
.L_45:
        /*0038*/ 	.byte	0x04, 0x17
        /*003a*/ 	.short	(.L_47 - .L_46)
.L_46:
        /*003c*/ 	.word	0x00000000
        /*0040*/ 	.short	0x0000
        /*0042*/ 	.short	0x0000
        /*0044*/ 	.byte	0x00, 0xf5, 0x21, 0x00


	//----- nvinfo : EIATTR_SPARSE_MMA_MASK
	.align		4
.L_47:
        /*0048*/ 	.byte	0x03, 0x50
        /*004a*/ 	.short	0x0000


	//----- nvinfo : EIATTR_MAXREG_COUNT
	.align		4
        /*004c*/ 	.byte	0x03, 0x1b
        /*004e*/ 	.short	0x00ff


	//----- nvinfo : EIATTR_MERCURY_ISA_VERSION
	.align		4
        /*0050*/ 	.byte	0x03, 0x5f
        /*0052*/ 	.short	0x0101


	//----- nvinfo : EIATTR_VRC_CTA_INIT_COUNT
	.align		4
        /*0054*/ 	.byte	0x02, 0x4a
	.zero		1
	.zero		1


	//----- nvinfo : EIATTR_EXIT_INSTR_OFFSETS
	.align		4
        /*0058*/ 	.byte	0x04, 0x1c
        /*005a*/ 	.short	(.L_49 - .L_48)


	//   ....[0]....
.L_48:
        /*005c*/ 	.word	0x00000070


	//   ....[1]....
        /*0060*/ 	.word	0x00000120


	//----- nvinfo : EIATTR_CBANK_PARAM_SIZE
	.align		4
.L_49:
        /*0064*/ 	.byte	0x03, 0x19
        /*0066*/ 	.short	0x0018


	//----- nvinfo : EIATTR_PARAM_CBANK
	.align		4
        /*0068*/ 	.byte	0x04, 0x0a
        /*006a*/ 	.short	(.L_51 - .L_50)
	.align		4
.L_50:
        /*006c*/ 	.word	index@(.nv.constant0._Z19updateWeightsKernelPfPKfif)
        /*0070*/ 	.short	0x0380
        /*0072*/ 	.short	0x0018


	//----- nvinfo : EIATTR_SW_WAR
	.align		4
.L_51:
        /*0074*/ 	.byte	0x04, 0x36
        /*0076*/ 	.short	(.L_53 - .L_52)
.L_52:
        /*0078*/ 	.word	0x00000008
.L_53:


//--------------------- .nv.info._Z18reluBackwardKernelPfPKfi --------------------------
	.section	.nv.info._Z18reluBackwardKernelPfPKfi,"",@"SHT_CUDA_INFO"
	.sectionflags	@""
	.align	4


	//----- nvinfo : EIATTR_CUDA_API_VERSION
	.align		4
        /*0000*/ 	.byte	0x04, 0x37
        /*0002*/ 	.short	(.L_55 - .L_54)
.L_54:
        /*0004*/ 	.word	0x00000082


	//----- nvinfo : EIATTR_KPARAM_INFO
	.align		4
.L_55:
        /*0008*/ 	.byte	0x04, 0x17
        /*000a*/ 	.short	(.L_57 - .L_56)
.L_56:
        /*000c*/ 	.word	0x00000000
        /*0010*/ 	.short	0x0002
        /*0012*/ 	.short	0x0010
        /*0014*/ 	.byte	0x00, 0xf0, 0x11, 0x00


	//----- nvinfo : EIATTR_KPARAM_INFO
	.align		4
.L_57:
        /*0018*/ 	.byte	0x04, 0x17
        /*001a*/ 	.short	(.L_59 - .L_58)
.L_58:
        /*001c*/ 	.word	0x00000000
        /*0020*/ 	.short	0x0001
        /*0022*/ 	.short	0x0008
        /*0024*/ 	.byte	0x00, 0xf5, 0x21, 0x00


	//----- nvinfo : EIATTR_KPARAM_INFO
	.align		4
.L_59:
        /*0028*/ 	.byte	0x04, 0x17
        /*002a*/ 	.short	(.L_61 - .L_60)
.L_60:
        /*002c*/ 	.word	0x00000000
        /*0030*/ 	.short	0x0000
        /*0032*/ 	.short	0x0000
        /*0034*/ 	.byte	0x00, 0xf5, 0x21, 0x00


	//----- nvinfo : EIATTR_SPARSE_MMA_MASK
	.align		4
.L_61:
        /*0038*/ 	.byte	0x03, 0x50
        /*003a*/ 	.short	0x0000


	//----- nvinfo : EIATTR_MAXREG_COUNT
	.align		4
        /*003c*/ 	.byte	0x03, 0x1b
        /*003e*/ 	.short	0x00ff


	//----- nvinfo : EIATTR_MERCURY_ISA_VERSION
	.align		4
        /*0040*/ 	.byte	0x03, 0x5f
        /*0042*/ 	.short	0x0101


	//----- nvinfo : EIATTR_VRC_CTA_INIT_COUNT
	.align		4
        /*0044*/ 	.byte	0x02, 0x4a
	.zero		1
	.zero		1


	//----- nvinfo : EIATTR_EXIT_INSTR_OFFSETS
	.align		4
        /*0048*/ 	.byte	0x04, 0x1c
        /*004a*/ 	.short	(.L_63 - .L_62)


	//   ....[0]....
.L_62:
        /*004c*/ 	.word	0x00000070


	//   ....[1]....
        /*0050*/ 	.word	0x000000d0


	//   ....[2]....
        /*0054*/ 	.word	0x00000110


	//----- nvinfo : EIATTR_CBANK_PARAM_SIZE
	.align		4
.L_63:
        /*0058*/ 	.byte	0x03, 0x19
        /*005a*/ 	.short	0x0014


	//----- nvinfo : EIATTR_PARAM_CBANK
	.align		4
        /*005c*/ 	.byte	0x04, 0x0a
        /*005e*/ 	.short	(.L_65 - .L_64)
	.align		4
.L_64:
        /*0060*/ 	.word	index@(.nv.constant0._Z18reluBackwardKernelPfPKfi)
        /*0064*/ 	.short	0x0380
        /*0066*/ 	.short	0x0014


	//----- nvinfo : EIATTR_SW_WAR
	.align		4
.L_65:
        /*0068*/ 	.byte	0x04, 0x36
        /*006a*/ 	.short	(.L_67 - .L_66)
.L_66:
        /*006c*/ 	.word	0x00000008
.L_67:


//--------------------- .nv.info._Z18biasBackwardKernelPKfPfii --------------------------
	.section	.nv.info._Z18biasBackwardKernelPKfPfii,"",@"SHT_CUDA_INFO"
	.sectionflags	@""
	.align	4


	//----- nvinfo : EIATTR_CUDA_API_VERSION
	.align		4
        /*0000*/ 	.byte	0x04, 0x37
        /*0002*/ 	.short	(.L_69 - .L_68)
.L_68:
        /*0004*/ 	.word	0x00000082


	//----- nvinfo : EIATTR_KPARAM_INFO
	.align		4
.L_69:
        /*0008*/ 	.byte	0x04, 0x17
        /*000a*/ 	.short	(.L_71 - .L_70)
.L_70:
        /*000c*/ 	.word	0x00000000
        /*0010*/ 	.short	0x0003
        /*0012*/ 	.short	0x0014
        /*0014*/ 	.byte	0x00, 0xf0, 0x11, 0x00


	//----- nvinfo : EIATTR_KPARAM_INFO
	.align		4
.L_71:
        /*0018*/ 	.byte	0x04, 0x17
        /*001a*/ 	.short	(.L_73 - .L_72)
.L_72:
        /*001c*/ 	.word	0x00000000
        /*0020*/ 	.short	0x0002
        /*0022*/ 	.short	0x0010
        /*0024*/ 	.byte	0x00, 0xf0, 0x11, 0x00


	//----- nvinfo : EIATTR_KPARAM_INFO
	.align		4
.L_73:
        /*0028*/ 	.byte	0x04, 0x17
        /*002a*/ 	.short	(.L_75 - .L_74)
.L_74:
        /*002c*/ 	.word	0x00000000
        /*0030*/ 	.short	0x0001
        /*0032*/ 	.short	0x0008
        /*0034*/ 	.byte	0x00, 0xf5, 0x21, 0x00


	//----- nvinfo : EIATTR_KPARAM_INFO
	.align		4
.L_75:
        /*0038*/ 	.byte	0x04, 0x17
        /*003a*/ 	.short	(.L_77 - .L_76)
.L_76:
        /*003c*/ 	.word	0x00000000
        /*0040*/ 	.short	0x0000
        /*0042*/ 	.short	0x0000
        /*0044*/ 	.byte	0x00, 0xf5, 0x21, 0x00


	//----- nvinfo : EIATTR_SPARSE_MMA_MASK
	.align		4
.L_77:
        /*0048*/ 	.byte	0x03, 0x50
        /*004a*/ 	.short	0x0000


	//----- nvinfo : EIATTR_MAXREG_COUNT
	.align		4
        /*004c*/ 	.byte	0x03, 0x1b
        /*004e*/ 	.short	0x00ff


	//----- nvinfo : EIATTR_MERCURY_ISA_VERSION
	.align		4
        /*0050*/ 	.byte	0x03, 0x5f
        /*0052*/ 	.short	0x0101


	//----- nvinfo : EIATTR_VRC_CTA_INIT_COUNT
	.align		4
        /*0054*/ 	.byte	0x02, 0x4a
	.zero		1
	.zero		1


	//----- nvinfo : EIATTR_EXIT_INSTR_OFFSETS
	.align		4
        /*0058*/ 	.byte	0x04, 0x1c
        /*005a*/ 	.short	(.L_79 - .L_78)


	//   ....[0]....
.L_78:
        /*005c*/ 	.word	0x00000070


	//   ....[1]....
        /*0060*/ 	.word	0x000008e0


	//----- nvinfo : EIATTR_CBANK_PARAM_SIZE
	.align		4
.L_79:
        /*0064*/ 	.byte	0x03, 0x19
        /*0066*/ 	.short	0x0018


	//----- nvinfo : EIATTR_PARAM_CBANK
	.align		4
        /*0068*/ 	.byte	0x04, 0x0a
        /*006a*/ 	.short	(.L_81 - .L_80)
	.align		4
.L_80:
        /*006c*/ 	.word	index@(.nv.constant0._Z18biasBackwardKernelPKfPfii)
        /*0070*/ 	.short	0x0380
        /*0072*/ 	.short	0x0018


	//----- nvinfo : EIATTR_SW_WAR
	.align		4
.L_81:
        /*0074*/ 	.byte	0x04, 0x36
        /*0076*/ 	.short	(.L_83 - .L_82)
.L_82:
        /*0078*/ 	.word	0x00000008
.L_83:


//--------------------- .nv.info._Z24gemmBackwardWeightKernelPKfS0_Pfiii --------------------------
	.section	.nv.info._Z24gemmBackwardWeightKernelPKfS0_Pfiii,"",@"SHT_CUDA_INFO"
	.sectionflags	@""
	.align	4


	//----- nvinfo : EIATTR_CUDA_API_VERSION
	.align		4
        /*0000*/ 	.byte	0x04, 0x37
        /*0002*/ 	.short	(.L_85 - .L_84)
.L_84:
        /*0004*/ 	.word	0x00000082


	//----- nvinfo : EIATTR_KPARAM_INFO
	.align		4
.L_85:
        /*0008*/ 	.byte	0x04, 0x17
        /*000a*/ 	.short	(.L_87 - .L_86)
.L_86:
        /*000c*/ 	.word	0x00000000
        /*0010*/ 	.short	0x0005
        /*0012*/ 	.short	0x0020
        /*0014*/ 	.byte	0x00, 0xf0, 0x11, 0x00


	//----- nvinfo : EIATTR_KPARAM_INFO
	.align		4
.L_87:
        /*0018*/ 	.byte	0x04, 0x17
        /*001a*/ 	.short	(.L_89 - .L_88)
.L_88:
        /*001c*/ 	.word	0x00000000
        /*0020*/ 	.short	0x0004
        /*0022*/ 	.short	0x001c
        /*0024*/ 	.byte	0x00, 0xf0, 0x11, 0x00


	//----- nvinfo : EIATTR_KPARAM_INFO
	.align		4
.L_89:
        /*0028*/ 	.byte	0x04, 0x17
        /*002a*/ 	.short	(.L_91 - .L_90)
.L_90:
        /*002c*/ 	.word	0x00000000
        /*0030*/ 	.short	0x0003
        /*0032*/ 	.short	0x0018
        /*0034*/ 	.byte	0x00, 0xf0, 0x11, 0x00


	//----- nvinfo : EIATTR_KPARAM_INFO
	.align		4
.L_91:
        /*0038*/ 	.byte	0x04, 0x17
        /*003a*/ 	.short	(.L_93 - .L_92)
.L_92:
        /*003c*/ 	.word	0x00000000
        /*0040*/ 	.short	0x0002
        /*0042*/ 	.short	0x0010
        /*0044*/ 	.byte	0x00, 0xf5, 0x21, 0x00


	//----- nvinfo : EIATTR_KPARAM_INFO
	.align		4
.L_93:
        /*0048*/ 	.byte	0x04, 0x17
        /*004a*/ 	.short	(.L_95 - .L_94)
.L_94:
        /*004c*/ 	.word	0x00000000
        /*0050*/ 	.short	0x0001
        /*0052*/ 	.short	0x0008
        /*0054*/ 	.byte	0x00, 0xf5, 0x21, 0x00


	//----- nvinfo : EIATTR_KPARAM_INFO
	.align		4
.L_95:
        /*0058*/ 	.byte	0x04, 0x17
        /*005a*/ 	.short	(.L_97 - .L_96)
.L_96:
        /*005c*/ 	.word	0x00000000
        /*0060*/ 	.short	0x0000
        /*0062*/ 	.short	0x0000
        /*0064*/ 	.byte	0x00, 0xf5, 0x21, 0x00


	//----- nvinfo : EIATTR_SPARSE_MMA_MASK
	.align		4
.L_97:
        /*0068*/ 	.byte	0x03, 0x50
        /*006a*/ 	.short	0x0000


	//----- nvinfo : EIATTR_MAXREG_COUNT
	.align		4
        /*006c*/ 	.byte	0x03, 0x1b
        /*006e*/ 	.short	0x00ff


	//----- nvinfo : EIATTR_MERCURY_ISA_VERSION
	.align		4
        /*0070*/ 	.byte	0x03, 0x5f
        /*0072*/ 	.short	0x0101


	//----- nvinfo : EIATTR_VRC_CTA_INIT_COUNT
	.align		4
        /*0074*/ 	.byte	0x02, 0x4a
	.zero		1
	.zero		1


	//----- nvinfo : EIATTR_EXIT_INSTR_OFFSETS
	.align		4
        /*0078*/ 	.byte	0x04, 0x1c
        /*007a*/ 	.short	(.L_99 - .L_98)


	//   ....[0]....
.L_98:
        /*007c*/ 	.word	0x000000d0


	//   ....[1]....
        /*0080*/ 	.word	0x000008b0


	//----- nvinfo : EIATTR_CBANK_PARAM_SIZE
	.align		4
.L_99:
        /*0084*/ 	.byte	0x03, 0x19
        /*0086*/ 	.short	0x0024


	//----- nvinfo : EIATTR_PARAM_CBANK
	.align		4
        /*0088*/ 	.byte	0x04, 0x0a
        /*008a*/ 	.short	(.L_101 - .L_100)
	.align		4
.L_100:
        /*008c*/ 	.word	index@(.nv.constant0._Z24gemmBackwardWeightKernelPKfS0_Pfiii)
        /*0090*/ 	.short	0x0380
        /*0092*/ 	.short	0x0024


	//----- nvinfo : EIATTR_SW_WAR
	.align		4
.L_101:
        /*0094*/ 	.byte	0x04, 0x36
        /*0096*/ 	.short	(.L_103 - .L_102)
.L_102:
        /*0098*/ 	.word	0x00000008
.L_103:


//--------------------- .nv.info._Z23gemmBackwardInputKernelPKfS0_Pfiii --------------------------
	.section	.nv.info._Z23gemmBackwardInputKernelPKfS0_Pfiii,"",@"SHT_CUDA_INFO"
	.sectionflags	@""
	.align	4


	//----- nvinfo : EIATTR_CUDA_API_VERSION
	.align		4
        /*0000*/ 	.byte	0x04, 0x37
        /*0002*/ 	.short	(.L_105 - .L_104)
.L_104:
        /*0004*/ 	.word	0x00000082


	//----- nvinfo : EIATTR_KPARAM_INFO
	.align		4
.L_105:
        /*0008*/ 	.byte	0x04, 0x17
        /*000a*/ 	.short	(.L_107 - .L_106)
.L_106:
        /*000c*/ 	.word	0x00000000
        /*0010*/ 	.short	0x0005
        /*0012*/ 	.short	0x0020
        /*0014*/ 	.byte	0x00, 0xf0, 0x11, 0x00


	//----- nvinfo : EIATTR_KPARAM_INFO
	.align		4
.L_107:
        /*0018*/ 	.byte	0x04, 0x17
        /*001a*/ 	.short	(.L_109 - .L_108)
.L_108:
        /*001c*/ 	.word	0x00000000
        /*0020*/ 	.short	0x0004
        /*0022*/ 	.short	0x001c
        /*0024*/ 	.byte	0x00, 0xf0, 0x11, 0x00


	//----- nvinfo : EIATTR_KPARAM_INFO
	.align		4
.L_109:
        /*0028*/ 	.byte	0x04, 0x17
        /*002a*/ 	.short	(.L_111 - .L_110)
.L_110:
        /*002c*/ 	.word	0x00000000
        /*0030*/ 	.short	0x0003
        /*0032*/ 	.short	0x0018
        /*0034*/ 	.byte	0x00, 0xf0, 0x11, 0x00


	//----- nvinfo : EIATTR_KPARAM_INFO
	.align		4
.L_111:
        /*0038*/ 	.byte	0x04, 0x17
        /*003a*/ 	.short	(.L_113 - .L_112)
.L_112:
        /*003c*/ 	.word	0x00000000
        /*0040*/ 	.short	0x0002
        /*0042*/ 	.short	0x0010
        /*0044*/ 	.byte	0x00, 0xf5, 0x21, 0x00


	//----- nvinfo : EIATTR_KPARAM_INFO
	.align		4
.L_113:
        /*0048*/ 	.byte	0x04, 0x17
        /*004a*/ 	.short	(.L_115 - .L_114)
.L_114:
        /*004c*/ 	.word	0x00000000
        /*0050*/ 	.short	0x0001
        /*0052*/ 	.short	0x0008
        /*0054*/ 	.byte	0x00, 0xf5, 0x21, 0x00


	//----- nvinfo : EIATTR_KPARAM_INFO
	.align		4
.L_115:
        /*0058*/ 	.byte	0x04, 0x17
        /*005a*/ 	.short	(.L_117 - .L_116)
.L_116:
        /*005c*/ 	.word	0x00000000
        /*0060*/ 	.short	0x0000
        /*0062*/ 	.short	0x0000
        /*0064*/ 	.byte	0x00, 0xf5, 0x21, 0x00


	//----- nvinfo : EIATTR_SPARSE_MMA_MASK
	.align		4
.L_117:
        /*0068*/ 	.byte	0x03, 0x50
        /*006a*/ 	.short	0x0000


	//----- nvinfo : EIATTR_MAXREG_COUNT
	.align		4
        /*006c*/ 	.byte	0x03, 0x1b
        /*006e*/ 	.short	0x00ff


	//----- nvinfo : EIATTR_MERCURY_ISA_VERSION
	.align		4
        /*0070*/ 	.byte	0x03, 0x5f
        /*0072*/ 	.short	0x0101


	//----- nvinfo : EIATTR_VRC_CTA_INIT_COUNT
	.align		4
        /*0074*/ 	.byte	0x02, 0x4a
	.zero		1
	.zero		1


	//----- nvinfo : EIATTR_EXIT_INSTR_OFFSETS
	.align		4
        /*0078*/ 	.byte	0x04, 0x1c
        /*007a*/ 	.short	(.L_119 - .L_118)


	//   ....[0]....
.L_118:
        /*007c*/ 	.word	0x000000c0


	//   ....[1]....
        /*0080*/ 	.word	0x00000bd0


	//----- nvinfo : EIATTR_CBANK_PARAM_SIZE
	.align		4
.L_119:
        /*0084*/ 	.byte	0x03, 0x19
        /*0086*/ 	.short	0x0024


	//----- nvinfo : EIATTR_PARAM_CBANK
	.align		4
        /*0088*/ 	.byte	0x04, 0x0a
        /*008a*/ 	.short	(.L_121 - .L_120)
	.align		4
.L_120:
        /*008c*/ 	.word	index@(.nv.constant0._Z23gemmBackwardInputKernelPKfS0_Pfiii)
        /*0090*/ 	.short	0x0380
        /*0092*/ 	.short	0x0024


	//----- nvinfo : EIATTR_SW_WAR
	.align		4
.L_121:
        /*0094*/ 	.byte	0x04, 0x36
        /*0096*/ 	.short	(.L_123 - .L_122)
.L_122:
        /*0098*/ 	.word	0x00000008
.L_123:


//--------------------- .nv.info._Z18lossBackwardKernelPKfPKiPfii --------------------------
	.section	.nv.info._Z18lossBackwardKernelPKfPKiPfii,"",@"SHT_CUDA_INFO"
	.sectionflags	@""
	.align	4


	//----- nvinfo : EIATTR_CUDA_API_VERSION
	.align		4
        /*0000*/ 	.byte	0x04, 0x37
        /*0002*/ 	.short	(.L_125 - .L_124)
.L_124:
        /*0004*/ 	.word	0x00000082


	//----- nvinfo : EIATTR_KPARAM_INFO
	.align		4
.L_125:
        /*0008*/ 	.byte	0x04, 0x17
        /*000a*/ 	.short	(.L_127 - .L_126)
.L_126:
        /*000c*/ 	.word	0x00000000
        /*0010*/ 	.short	0x0004
        /*0012*/ 	.short	0x001c
        /*0014*/ 	.byte	0x00, 0xf0, 0x11, 0x00


	//----- nvinfo : EIATTR_KPARAM_INFO
	.align		4
.L_127:
        /*0018*/ 	.byte	0x04, 0x17
        /*001a*/ 	.short	(.L_129 - .L_128)
.L_128:
        /*001c*/ 	.word	0x00000000
        /*0020*/ 	.short	0x0003
        /*0022*/ 	.short	0x0018
        /*0024*/ 	.byte	0x00, 0xf0, 0x11, 0x00


	//----- nvinfo : EIATTR_KPARAM_INFO
	.align		4
.L_129:
        /*0028*/ 	.byte	0x04, 0x17
        /*002a*/ 	.short	(.L_131 - .L_130)
.L_130:
        /*002c*/ 	.word	0x00000000
        /*0030*/ 	.short	0x0002
        /*0032*/ 	.short	0x0010
        /*0034*/ 	.byte	0x00, 0xf5, 0x21, 0x00


	//----- nvinfo : EIATTR_KPARAM_INFO
	.align		4
.L_131:
        /*0038*/ 	.byte	0x04, 0x17
        /*003a*/ 	.short	(.L_133 - .L_132)
.L_132:
        /*003c*/ 	.word	0x00000000
        /*0040*/ 	.short	0x0001
        /*0042*/ 	.short	0x0008
        /*0044*/ 	.byte	0x00, 0xf5, 0x21, 0x00


	//----- nvinfo : EIATTR_KPARAM_INFO
	.align		4
.L_133:
        /*0048*/ 	.byte	0x04, 0x17
        /*004a*/ 	.short	(.L_135 - .L_134)
.L_134:
        /*004c*/ 	.word	0x00000000
        /*0050*/ 	.short	0x0000
        /*0052*/ 	.short	0x0000
        /*0054*/ 	.byte	0x00, 0xf5, 0x21, 0x00


	//----- nvinfo : EIATTR_SPARSE_MMA_MASK
	.align		4
.L_135:
        /*0058*/ 	.byte	0x03, 0x50
        /*005a*/ 	.short	0x0000


	//----- nvinfo : EIATTR_MAXREG_COUNT
	.align		4
        /*005c*/ 	.byte	0x03, 0x1b
        /*005e*/ 	.short	0x00ff


	//----- nvinfo : EIATTR_MERCURY_ISA_VERSION
	.align		4
        /*0060*/ 	.byte	0x03, 0x5f
        /*0062*/ 	.short	0x0101


	//----- nvinfo : EIATTR_VRC_CTA_INIT_COUNT
	.align		4
        /*0064*/ 	.byte	0x02, 0x4a
	.zero		1
	.zero		1


	//----- nvinfo : EIATTR_EXIT_INSTR_OFFSETS
	.align		4
        /*0068*/ 	.byte	0x04, 0x1c
        /*006a*/ 	.short	(.L_137 - .L_136)


	//   ....[0]....
.L_136:
        /*006c*/ 	.word	0x000000c0


	//   ....[1]....
        /*0070*/ 	.word	0x00000280


	//----- nvinfo : EIATTR_CRS_STACK_SIZE
	.align		4
.L_137:
        /*0074*/ 	.byte	0x04, 0x1e
        /*0076*/ 	.short	(.L_139 - .L_138)
.L_138:
        /*0078*/ 	.word	0x00000000


	//----- nvinfo : EIATTR_CBANK_PARAM_SIZE
	.align		4
.L_139:
        /*007c*/ 	.byte	0x03, 0x19
        /*007e*/ 	.short	0x0020


	//----- nvinfo : EIATTR_PARAM_CBANK
	.align		4
        /*0080*/ 	.byte	0x04, 0x0a
        /*0082*/ 	.short	(.L_141 - .L_140)
	.align		4
.L_140:
        /*0084*/ 	.word	index@(.nv.constant0._Z18lossBackwardKernelPKfPKiPfii)
        /*0088*/ 	.short	0x0380
        /*008a*/ 	.short	0x0020


	//----- nvinfo : EIATTR_SW_WAR
	.align		4
.L_141:
        /*008c*/ 	.byte	0x04, 0x36
        /*008e*/ 	.short	(.L_143 - .L_142)
.L_142:
        /*0090*/ 	.word	0x00000008
.L_143:


//--------------------- .nv.callgraph             --------------------------
	.section	.nv.callgraph,"",@"SHT_CUDA_CALLGRAPH"
	.align	4
	.sectionentsize	8
	.align		4
        /*0000*/ 	.word	0x00000000
	.align		4
        /*0004*/ 	.word	0xffffffff
	.align		4
        /*0008*/ 	.word	0x00000000
	.align		4
        /*000c*/ 	.word	0xfffffffe
	.align		4
        /*0010*/ 	.word	0x00000000
	.align		4
        /*0014*/ 	.word	0xfffffffd
	.align		4
        /*0018*/ 	.word	0x00000000
	.align		4
        /*001c*/ 	.word	0xfffffffc


//--------------------- .text._Z19updateWeightsKernelPfPKfif --------------------------
	.section	.text._Z19updateWeightsKernelPfPKfif,"ax",@progbits
	.align	128
        .global         _Z19updateWeightsKernelPfPKfif
        .type           _Z19updateWeightsKernelPfPKfif,@function
        .size           _Z19updateWeightsKernelPfPKfif,(.L_x_36 - _Z19updateWeightsKernelPfPKfif)
        .other          _Z19updateWeightsKernelPfPKfif,@"STO_CUDA_ENTRY STV_DEFAULT"
_Z19updateWeightsKernelPfPKfif:
.text._Z19updateWeightsKernelPfPKfif:
[----:B------:R-:W-:Y:S01]  /*0000*/  LDC R1, c[0x0][0x37c] ;  /* 0x0000df00ff017b82 */ /* 0x000fe20000000800 */
[----:B------:R-:W0:Y:S07]  /*0010*/  S2R R0, SR_TID.X ;  /* 0x0000000000007919 */ /* 0x000e2e0000002100 */
[----:B------:R-:W0:Y:S01]  /*0020*/  S2UR UR4, SR_CTAID.X ;  /* 0x00000000000479c3 */ /* 0x000e220000002500 */
[----:B------:R-:W1:Y:S07]  /*0030*/  LDCU UR5, c[0x0][0x390] ;  /* 0x00007200ff0577ac */ /* 0x000e6e0008000800 */
[----:B------:R-:W0:Y:S02]  /*0040*/  LDC R7, c[0x0][0x360] ;  /* 0x0000d800ff077b82 */ /* 0x000e240000000800 */
[----:B0-----:R-:W-:-:S05]  /*0050*/  IMAD R7, R7, UR4, R0 ;  /* 0x0000000407077c24 */ /* 0x001fca000f8e0200 */
[----:B-1----:R-:W-:-:S13]  /*0060*/  ISETP.GE.AND P0, PT, R7, UR5, PT ;  /* 0x0000000507007c0c */ /* 0x002fda000bf06270 */
[----:B------:R-:W-:Y:S05]  /*0070*/  @P0 EXIT ;  /* 0x000000000000094d */ /* 0x000fea0003800000 */
[----:B------:R-:W0:Y:S01]  /*0080*/  LDC.64 R2, c[0x0][0x388] ;  /* 0x0000e200ff027b82 */ /* 0x000e220000000a00 */
[----:B------:R-:W1:Y:S01]  /*0090*/  LDCU.64 UR4, c[0x0][0x358] ;  /* 0x00006b00ff0477ac */ /* 0x000e620008000a00 */
[----:B------:R-:W2:Y:S06]  /*00a0*/  LDCU UR6, c[0x0][0x394] ;  /* 0x00007280ff0677ac */ /* 0x000eac0008000800 */
[----:B------:R-:W3:Y:S01]  /*00b0*/  LDC.64 R4, c[0x0][0x380] ;  /* 0x0000e000ff047b82 */ /* 0x000ee20000000a00 */
[----:B0-----:R-:W-:-:S06]  /*00c0*/  IMAD.WIDE R2, R7, 0x4, R2 ;  /* 0x0000000407027825 */ /* 0x001fcc00078e0202 */
[----:B-1----:R-:W2:Y:S01]  /*00d0*/  LDG.E R2, desc[UR4][R2.64] ;  /* 0x0000000402027981 */ /* 0x002ea2000c1e1900 */
[----:B---3--:R-:W-:-:S05]  /*00e0*/  IMAD.WIDE R4, R7, 0x4, R4 ;  /* 0x0000000407047825 */ /* 0x008fca00078e0204 */
[----:B------:R-:W2:Y:S02]  /*00f0*/  LDG.E R7, desc[UR4][R4.64] ;  /* 0x0000000404077981 */ /* 0x000ea4000c1e1900 */
[----:B--2---:R-:W-:-:S05]  /*0100*/  FFMA R7, -R2, UR6, R7 ;  /* 0x0000000602077c23 */ /* 0x004fca0008000107 */
[----:B------:R-:W-:Y:S01]  /*0110*/  STG.E desc[UR4][R4.64], R7 ;  /* 0x0000000704007986 */ /* 0x000fe2000c101904 */
[----:B------:R-:W-:Y:S05]  /*0120*/  EXIT ;  /* 0x000000000000794d */ /* 0x000fea0003800000 */
.L_x_0:
[----:B------:R-:W-:-:S00]  /*0130*/  BRA `(.L_x_0) ;  /* 0xfffffffc00fc7947 */ /* 0x000fc0000383ffff */
[----:B------:R-:W-:-:S00]  /*0140*/  NOP ;  /* 0x0000000000007918 */ /* 0x000fc00000000000 */
        /* <DEDUP_REMOVED lines=11> */
.L_x_36:


//--------------------- .text._Z18reluBackwardKernelPfPKfi --------------------------
	.section	.text._Z18reluBackwardKernelPfPKfi,"ax",@progbits
	.align	128
        .global         _Z18reluBackwardKernelPfPKfi
        .type           _Z18reluBackwardKernelPfPKfi,@function
        .size           _Z18reluBackwardKernelPfPKfi,(.L_x_37 - _Z18reluBackwardKernelPfPKfi)
        .other          _Z18reluBackwardKernelPfPKfi,@"STO_CUDA_ENTRY STV_DEFAULT"
_Z18reluBackwardKernelPfPKfi:
.text._Z18reluBackwardKernelPfPKfi:
        /* <DEDUP_REMOVED lines=10> */
[----:B0-----:R-:W-:-:S06]  /*00a0*/  IMAD.WIDE R2, R5, 0x4, R2 ;  /* 0x0000000405027825 */ /* 0x001fcc00078e0202 */
[----:B-1----:R-:W2:Y:S02]  /*00b0*/  LDG.E R2, desc[UR4][R2.64] ;  /* 0x0000000402027981 */ /* 0x002ea4000c1e1900 */
[----:B--2---:R-:W-:-:S13]  /*00c0*/  FSETP.GTU.AND P0, PT, R2, RZ, PT ;  /* 0x000000ff0200720b */ /* 0x004fda0003f0c000 */
[----:B------:R-:W-:Y:S05]  /*00d0*/  @P0 EXIT ;  /* 0x000000000000094d */ /* 0x000fea0003800000 */
[----:B------:R-:W0:Y:S02]  /*00e0*/  LDC.64 R2, c[0x0][0x380] ;  /* 0x0000e000ff027b82 */ /* 0x000e240000000a00 */
[----:B0-----:R-:W-:-:S05]  /*00f0*/  IMAD.WIDE R2, R5, 0x4, R2 ;  /* 0x0000000405027825 */ /* 0x001fca00078e0202 */
[----:B------:R-:W-:Y:S01]  /*0100*/  STG.E desc[UR4][R2.64], RZ ;  /* 0x000000ff02007986 */ /* 0x000fe2000c101904 */
[----:B------:R-:W-:Y:S05]  /*0110*/  EXIT ;  /* 0x000000000000794d */ /* 0x000fea0003800000 */
.L_x_1:
        /* <DEDUP_REMOVED lines=14> */
.L_x_37:


//--------------------- .text._Z18biasBackwardKernelPKfPfii --------------------------
	.section	.text._Z18biasBackwardKernelPKfPfii,"ax",@progbits
	.align	128
        .global         _Z18biasBackwardKernelPKfPfii
        .type           _Z18biasBackwardKernelPKfPfii,@function
        .size           _Z18biasBackwardKernelPKfPfii,(.L_x_38 - _Z18biasBackwardKernelPKfPfii)
        .other          _Z18biasBackwardKernelPKfPfii,@"STO_CUDA_ENTRY STV_DEFAULT"
_Z18biasBackwardKernelPKfPfii:
.text._Z18biasBackwardKernelPKfPfii:
[----:B------:R-:W-:Y:S01]  /*0000*/  LDC R1, c[0x0][0x37c] ;  /* 0x0000df00ff017b82 */ /* 0x000fe20000000800 */
[----:B------:R-:W0:Y:S07]  /*0010*/  S2R R3, SR_TID.X ;  /* 0x0000000000037919 */ /* 0x000e2e0000002100 */
[----:B------:R-:W0:Y:S08]  /*0020*/  S2UR UR4, SR_CTAID.X ;  /* 0x00000000000479c3 */ /* 0x000e300000002500 */
[----:B------:R-:W0:Y:S08]  /*0030*/  LDC R0, c[0x0][0x360] ;  /* 0x0000d800ff007b82 */ /* 0x000e300000000800 */
[----:B------:R-:W1:Y:S01]  /*0040*/  LDC R17, c[0x0][0x394] ;  /* 0x0000e500ff117b82 */ /* 0x000e620000000800 */
[----:B0-----:R-:W-:-:S05]  /*0050*/  IMAD R0, R0, UR4, R3 ;  /* 0x0000000400007c24 */ /* 0x001fca000f8e0203 */
[----:B-1----:R-:W-:-:S13]  /*0060*/  ISETP.GE.AND P0, PT, R0, R17, PT ;  /* 0x000000110000720c */ /* 0x002fda0003f06270 */
[----:B------:R-:W-:Y:S05]  /*0070*/  @P0 EXIT ;  /* 0x000000000000094d */ /* 0x000fea0003800000 */
[----:B------:R-:W0:Y:S01]  /*0080*/  LDCU UR5, c[0x0][0x390] ;  /* 0x00007200ff0577ac */ /* 0x000e220008000800 */
[----:B------:R-:W-:Y:S01]  /*0090*/  HFMA2 R16, -RZ, RZ, 0, 0 ;  /* 0x00000000ff107431 */ /* 0x000fe200000001ff */
[----:B------:R-:W1:Y:S01]  /*00a0*/  LDCU.64 UR8, c[0x0][0x358] ;  /* 0x00006b00ff0877ac */ /* 0x000e620008000a00 */
[----:B0-----:R-:W-:-:S09]  /*00b0*/  UISETP.GE.AND UP0, UPT, UR5, 0x1, UPT ;  /* 0x000000010500788c */ /* 0x001fd2000bf06270 */
[----:B-1----:R-:W-:Y:S05]  /*00c0*/  BRA.U !UP0, `(.L_x_2) ;  /* 0x0000000508f87547 */ /* 0x002fea000b800000 */
[----:B------:R-:W-:Y:S01]  /*00d0*/  UISETP.GE.U32.AND UP1, UPT, UR5, 0x10, UPT ;  /* 0x000000100500788c */ /* 0x000fe2000bf26070 */
[----:B------:R-:W-:Y:S01]  /*00e0*/  MOV R16, RZ ;  /* 0x000000ff00107202 */ /* 0x000fe20000000f00 */
[----:B------:R-:W-:Y:S01]  /*00f0*/  ULOP3.LUT UR6, UR5, 0xf, URZ, 0xc0, !UPT ;  /* 0x0000000f05067892 */ /* 0x000fe2000f8ec0ff */
[----:B------:R-:W-:-:S03]  /*0100*/  UMOV UR4, URZ ;  /* 0x000000ff00047c82 */ /* 0x000fc60008000000 */
[----:B------:R-:W-:-:S03]  /*0110*/  UISETP.NE.AND UP0, UPT, UR6, URZ, UPT ;  /* 0x000000ff0600728c */ /* 0x000fc6000bf05270 */
[----:B------:R-:W-:Y:S08]  /*0120*/  BRA.U !UP1, `(.L_x_3) ;  /* 0x0000000109e47547 */ /* 0x000ff0000b800000 */
[----:B------:R-:W-:Y:S01]  /*0130*/  ULOP3.LUT UR4, UR5, 0x7ffffff0, URZ, 0xc0, !UPT ;  /* 0x7ffffff005047892 */ /* 0x000fe2000f8ec0ff */
[----:B------:R-:W-:Y:S02]  /*0140*/  MOV R16, RZ ;  /* 0x000000ff00107202 */ /* 0x000fe40000000f00 */
[----:B------:R-:W-:Y:S01]  /*0150*/  MOV R18, R0 ;  /* 0x0000000000127202 */ /* 0x000fe20000000f00 */
[----:B------:R-:W-:-:S12]  /*0160*/  UIADD3 UR7, UPT, UPT, -UR4, URZ, URZ ;  /* 0x000000ff04077290 */ /* 0x000fd8000fffe1ff */
.L_x_4:
[----:B------:R-:W0:Y:S02]  /*0170*/  LDC.64 R4, c[0x0][0x380] ;  /* 0x0000e000ff047b82 */ /* 0x000e240000000a00 */
[----:B0-----:R-:W-:-:S05]  /*0180*/  IMAD.WIDE R4, R18, 0x4, R4 ;  /* 0x0000000412047825 */ /* 0x001fca00078e0204 */
[----:B------:R-:W2:Y:S01]  /*0190*/  LDG.E R25, desc[UR8][R4.64] ;  /* 0x0000000804197981 */ /* 0x000ea2000c1e1900 */
[----:B------:R-:W-:-:S05]  /*01a0*/  IMAD.WIDE R6, R17, 0x4, R4 ;  /* 0x0000000411067825 */ /* 0x000fca00078e0204 */
[----:B------:R0:W3:Y:S01]  /*01b0*/  LDG.E R23, desc[UR8][R6.64] ;  /* 0x0000000806177981 */ /* 0x0000e2000c1e1900 */
[----:B------:R-:W-:-:S05]  /*01c0*/  IMAD.WIDE R8, R17, 0x4, R6 ;  /* 0x0000000411087825 */ /* 0x000fca00078e0206 */
[----:B------:R1:W4:Y:S01]  /*01d0*/  LDG.E R22, desc[UR8][R8.64] ;  /* 0x0000000808167981 */ /* 0x000322000c1e1900 */
[----:B------:R-:W-:-:S05]  /*01e0*/  IMAD.WIDE R12, R17, 0x4, R8 ;  /* 0x00000004110c7825 */ /* 0x000fca00078e0208 */
[----:B------:R-:W5:Y:S01]  /*01f0*/  LDG.E R21, desc[UR8][R12.64] ;  /* 0x000000080c157981 */ /* 0x000f62000c1e1900 */
[----:B------:R-:W-:-:S05]  /*0200*/  IMAD.WIDE R14, R17, 0x4, R12 ;  /* 0x00000004110e7825 */ /* 0x000fca00078e020c */
[----:B------:R-:W5:Y:S01]  /*0210*/  LDG.E R20, desc[UR8][R14.64] ;  /* 0x000000080e147981 */ /* 0x000f62000c1e1900 */
[----:B------:R-:W-:-:S05]  /*0220*/  IMAD.WIDE R2, R17, 0x4, R14 ;  /* 0x0000000411027825 */ /* 0x000fca00078e020e */
[----:B------:R1:W5:Y:S01]  /*0230*/  LDG.E R19, desc[UR8][R2.64] ;  /* 0x0000000802137981 */ /* 0x000362000c1e1900 */
[----:B------:R-:W-:-:S05]  /*0240*/  IMAD.WIDE R26, R17, 0x4, R2 ;  /* 0x00000004111a7825 */ /* 0x000fca00078e0202 */
[----:B------:R1:W5:Y:S01]  /*0250*/  LDG.E R24, desc[UR8][R26.64] ;  /* 0x000000081a187981 */ /* 0x000362000c1e1900 */
[----:B------:R-:W-:-:S05]  /*0260*/  IMAD.WIDE R10, R17, 0x4, R26 ;  /* 0x00000004110a7825 */ /* 0x000fca00078e021a */
[----:B------:R1:W5:Y:S01]  /*0270*/  LDG.E R28, desc[UR8][R10.64] ;  /* 0x000000080a1c7981 */ /* 0x000362000c1e1900 */
[----:B0-----:R-:W-:-:S04]  /*0280*/  IMAD.WIDE R6, R17, 0x4, R10 ;  /* 0x0000000411067825 */ /* 0x001fc800078e020a */
[C---:B-1----:R-:W-:Y:S02]  /*0290*/  IMAD.WIDE R8, R17.reuse, 0x4, R6 ;  /* 0x0000000411087825 */ /* 0x042fe400078e0206 */
[----:B------:R-:W5:Y:S02]  /*02a0*/  LDG.E R6, desc[UR8][R6.64] ;  /* 0x0000000806067981 */ /* 0x000f64000c1e1900 */
[C---:B------:R-:W-:Y:S02]  /*02b0*/  IMAD.WIDE R2, R17.reuse, 0x4, R8 ;  /* 0x0000000411027825 */ /* 0x040fe400078e0208 */
[----:B------:R-:W5:Y:S02]  /*02c0*/  LDG.E R8, desc[UR8][R8.64] ;  /* 0x0000000808087981 */ /* 0x000f64000c1e1900 */
[C---:B------:R-:W-:Y:S02]  /*02d0*/  IMAD.WIDE R4, R17.reuse, 0x4, R2 ;  /* 0x0000000411047825 */ /* 0x040fe400078e0202 */
[----:B------:R-:W5:Y:S02]  /*02e0*/  LDG.E R29, desc[UR8][R2.64] ;  /* 0x00000008021d7981 */ /* 0x000f64000c1e1900 */
[----:B------:R-:W-:-:S02]  /*02f0*/  IMAD.WIDE R12, R17, 0x4, R4 ;  /* 0x00000004110c7825 */ /* 0x000fc400078e0204 */
[----:B------:R-:W5:Y:S02]  /*0300*/  LDG.E R4, desc[UR8][R4.64] ;  /* 0x0000000804047981 */ /* 0x000f64000c1e1900 */
[C---:B------:R-:W-:Y:S02]  /*0310*/  IMAD.WIDE R14, R17.reuse, 0x4, R12 ;  /* 0x00000004110e7825 */ /* 0x040fe400078e020c */
[----:B------:R-:W5:Y:S02]  /*0320*/  LDG.E R12, desc[UR8][R12.64] ;  /* 0x000000080c0c7981 */ /* 0x000f64000c1e1900 */
[C---:B------:R-:W-:Y:S02]  /*0330*/  IMAD.WIDE R26, R17.reuse, 0x4, R14 ;  /* 0x00000004111a7825 */ /* 0x040fe400078e020e */
[----:B------:R-:W5:Y:S02]  /*0340*/  LDG.E R14, desc[UR8][R14.64] ;  /* 0x000000080e0e7981 */ /* 0x000f64000c1e1900 */
[----:B------:R-:W-:-:S02]  /*0350*/  IMAD.WIDE R10, R17, 0x4, R26 ;  /* 0x00000004110a7825 */ /* 0x000fc400078e021a */
[----:B------:R-:W5:Y:S04]  /*0360*/  LDG.E R26, desc[UR8][R26.64] ;  /* 0x000000081a1a7981 */ /* 0x000f68000c1e1900 */
[----:B------:R-:W5:Y:S01]  /*0370*/  LDG.E R10, desc[UR8][R10.64] ;  /* 0x000000080a0a7981 */ /* 0x000f62000c1e1900 */
[----:B------:R-:W-:-:S04]  /*0380*/  UIADD3 UR7, UPT, UPT, UR7, 0x10, URZ ;  /* 0x0000001007077890 */ /* 0x000fc8000fffe0ff */
[----:B------:R-:W-:Y:S01]  /*0390*/  UISETP.NE.AND UP1, UPT, UR7, URZ, UPT ;  /* 0x000000ff0700728c */ /* 0x000fe2000bf25270 */
[----:B------:R-:W-:Y:S01]  /*03a0*/  LEA R18, R17, R18, 0x4 ;  /* 0x0000001211127211 */ /* 0x000fe200078e20ff */
[----:B--2---:R-:W-:-:S04]  /*03b0*/  FADD R16, R25, R16 ;  /* 0x0000001019107221 */ /* 0x004fc80000000000 */
[----:B---3--:R-:W-:-:S04]  /*03c0*/  FADD R23, R16, R23 ;  /* 0x0000001710177221 */ /* 0x008fc80000000000 */
[----:B----4-:R-:W-:-:S04]  /*03d0*/  FADD R22, R23, R22 ;  /* 0x0000001617167221 */ /* 0x010fc80000000000 */
[----:B-----5:R-:W-:-:S04]  /*03e0*/  FADD R21, R22, R21 ;  /* 0x0000001516157221 */ /* 0x020fc80000000000 */
[----:B------:R-:W-:-:S04]  /*03f0*/  FADD R20, R21, R20 ;  /* 0x0000001415147221 */ /* 0x000fc80000000000 */
        /* <DEDUP_REMOVED lines=10> */
[----:B------:R-:W-:Y:S01]  /*04a0*/  FADD R16, R29, R10 ;  /* 0x0000000a1d107221 */ /* 0x000fe20000000000 */
[----:B------:R-:W-:Y:S06]  /*04b0*/  BRA.U UP1, `(.L_x_4) ;  /* 0xfffffffd012c7547 */ /* 0x000fec000b83ffff */
.L_x_3:
[----:B------:R-:W-:Y:S05]  /*04c0*/  BRA.U !UP0, `(.L_x_2) ;  /* 0x0000000108f87547 */ /* 0x000fea000b800000 */
[----:B------:R-:W-:Y:S02]  /*04d0*/  UISETP.GE.U32.AND UP0, UPT, UR6, 0x8, UPT ;  /* 0x000000080600788c */ /* 0x000fe4000bf06070 */
[----:B------:R-:W-:-:S04]  /*04e0*/  ULOP3.LUT UR7, UR5, 0x7, URZ, 0xc0, !UPT ;  /* 0x0000000705077892 */ /* 0x000fc8000f8ec0ff */
[----:B------:R-:W-:-:S03]  /*04f0*/  UISETP.NE.AND UP1, UPT, UR7, URZ, UPT ;  /* 0x000000ff0700728c */ /* 0x000fc6000bf25270 */
[----:B------:R-:W-:Y:S08]  /*0500*/  BRA.U !UP0, `(.L_x_5) ;  /* 0x00000001086c7547 */ /* 0x000ff0000b800000 */
[----:B------:R-:W0:Y:S01]  /*0510*/  LDC.64 R2, c[0x0][0x380] ;  /* 0x0000e000ff027b82 */ /* 0x000e220000000a00 */
[----:B------:R-:W-:-:S04]  /*0520*/  IMAD R5, R17, UR4, R0 ;  /* 0x0000000411057c24 */ /* 0x000fc8000f8e0200 */
[----:B0-----:R-:W-:-:S04]  /*0530*/  IMAD.WIDE R2, R5, 0x4, R2 ;  /* 0x0000000405027825 */ /* 0x001fc800078e0202 */
[C---:B------:R-:W-:Y:S02]  /*0540*/  IMAD.WIDE R4, R17.reuse, 0x4, R2 ;  /* 0x0000000411047825 */ /* 0x040fe400078e0202 */
[----:B------:R-:W2:Y:S02]  /*0550*/  LDG.E R3, desc[UR8][R2.64] ;  /* 0x0000000802037981 */ /* 0x000ea4000c1e1900 */
[C---:B------:R-:W-:Y:S02]  /*0560*/  IMAD.WIDE R6, R17.reuse, 0x4, R4 ;  /* 0x0000000411067825 */ /* 0x040fe400078e0204 */
[----:B------:R-:W3:Y:S02]  /*0570*/  LDG.E R4, desc[UR8][R4.64] ;  /* 0x0000000804047981 */ /* 0x000ee4000c1e1900 */
[C---:B------:R-:W-:Y:S02]  /*0580*/  IMAD.WIDE R8, R17.reuse, 0x4, R6 ;  /* 0x0000000411087825 */ /* 0x040fe400078e0206 */
[----:B------:R-:W4:Y:S02]  /*0590*/  LDG.E R6, desc[UR8][R6.64] ;  /* 0x0000000806067981 */ /* 0x000f24000c1e1900 */
        /* <DEDUP_REMOVED lines=9> */
[----:B------:R-:W-:Y:S01]  /*0630*/  UIADD3 UR4, UPT, UPT, UR4, 0x8, URZ ;  /* 0x0000000804047890 */ /* 0x000fe2000fffe0ff */
[----:B--2---:R-:W-:-:S04]  /*0640*/  FADD R3, R16, R3 ;  /* 0x0000000310037221 */ /* 0x004fc80000000000 */
[----:B---3--:R-:W-:-:S04]  /*0650*/  FADD R3, R3, R4 ;  /* 0x0000000403037221 */ /* 0x008fc80000000000 */
[----:B----4-:R-:W-:-:S04]  /*0660*/  FADD R3, R3, R6 ;  /* 0x0000000603037221 */ /* 0x010fc80000000000 */
[----:B-----5:R-:W-:-:S04]  /*0670*/  FADD R3, R3, R8 ;  /* 0x0000000803037221 */ /* 0x020fc80000000000 */
[----:B------:R-:W-:-:S04]  /*0680*/  FADD R3, R3, R10 ;  /* 0x0000000a03037221 */ /* 0x000fc80000000000 */
[----:B------:R-:W-:-:S04]  /*0690*/  FADD R3, R3, R12 ;  /* 0x0000000c03037221 */ /* 0x000fc80000000000 */
[----:B------:R-:W-:-:S04]  /*06a0*/  FADD R3, R3, R14 ;  /* 0x0000000e03037221 */ /* 0x000fc80000000000 */
[----:B------:R-:W-:-:S07]  /*06b0*/  FADD R16, R3, R18 ;  /* 0x0000001203107221 */ /* 0x000fce0000000000 */
.L_x_5:
        /* <DEDUP_REMOVED lines=12> */
[----:B------:R-:W-:Y:S02]  /*0780*/  IMAD.WIDE R8, R17, 0x4, R6 ;  /* 0x0000000411087825 */ /* 0x000fe400078e0206 */
[----:B------:R-:W4:Y:S04]  /*0790*/  LDG.E R7, desc[UR8][R6.64] ;  /* 0x0000000806077981 */ /* 0x000f28000c1e1900 */
[----:B------:R-:W5:Y:S01]  /*07a0*/  LDG.E R9, desc[UR8][R8.64] ;  /* 0x0000000808097981 */ /* 0x000f62000c1e1900 */
[----:B------:R-:W-:Y:S01]  /*07b0*/  UIADD3 UR4, UPT, UPT, UR4, 0x4, URZ ;  /* 0x0000000404047890 */ /* 0x000fe2000fffe0ff */
[----:B--2---:R-:W-:-:S04]  /*07c0*/  FADD R16, R16, R3 ;  /* 0x0000000310107221 */ /* 0x004fc80000000000 */
[----:B---3--:R-:W-:-:S04]  /*07d0*/  FADD R16, R16, R5 ;  /* 0x0000000510107221 */ /* 0x008fc80000000000 */
[----:B----4-:R-:W-:-:S04]  /*07e0*/  FADD R16, R16, R7 ;  /* 0x0000000710107221 */ /* 0x010fc80000000000 */
[----:B-----5:R-:W-:-:S07]  /*07f0*/  FADD R16, R16, R9 ;  /* 0x0000000910107221 */ /* 0x020fce0000000000 */
.L_x_6:
[----:B------:R-:W-:Y:S05]  /*0800*/  BRA.U !UP1, `(.L_x_2) ;  /* 0x0000000109287547 */ /* 0x000fea000b800000 */
[----:B------:R-:W0:Y:S01]  /*0810*/  LDC.64 R4, c[0x0][0x380] ;  /* 0x0000e000ff047b82 */ /* 0x000e220000000a00 */
[----:B------:R-:W-:Y:S01]  /*0820*/  IMAD R6, R17, UR4, R0 ;  /* 0x0000000411067c24 */ /* 0x000fe2000f8e0200 */
[----:B------:R-:W-:-:S12]  /*0830*/  UIADD3 UR5, UPT, UPT, -UR5, URZ, URZ ;  /* 0x000000ff05057290 */ /* 0x000fd8000fffe1ff */
.L_x_7:
[----:B0-----:R-:W-:-:S06]  /*0840*/  IMAD.WIDE R2, R6, 0x4, R4 ;  /* 0x0000000406027825 */ /* 0x001fcc00078e0204 */
[----:B------:R-:W2:Y:S01]  /*0850*/  LDG.E R3, desc[UR8][R2.64] ;  /* 0x0000000802037981 */ /* 0x000ea2000c1e1900 */
[----:B------:R-:W-:Y:S01]  /*0860*/  UIADD3 UR5, UPT, UPT, UR5, 0x1, URZ ;  /* 0x0000000105057890 */ /* 0x000fe2000fffe0ff */
[----:B------:R-:W-:-:S03]  /*0870*/  IADD3 R6, PT, PT, R6, R17, RZ ;  /* 0x0000001106067210 */ /* 0x000fc60007ffe0ff */
[----:B------:R-:W-:Y:S01]  /*0880*/  UISETP.NE.AND UP0, UPT, UR5, URZ, UPT ;  /* 0x000000ff0500728c */ /* 0x000fe2000bf05270 */
[----:B--2---:R-:W-:-:S08]  /*0890*/  FADD R16, R3, R16 ;  /* 0x0000001003107221 */ /* 0x004fd00000000000 */
[----:B------:R-:W-:Y:S05]  /*08a0*/  BRA.U UP0, `(.L_x_7) ;  /* 0xfffffffd00e47547 */ /* 0x000fea000b83ffff */
.L_x_2:
[----:B------:R-:W0:Y:S02]  /*08b0*/  LDC.64 R2, c[0x0][0x388] ;  /* 0x0000e200ff027b82 */ /* 0x000e240000000a00 */
[----:B0-----:R-:W-:-:S05]  /*08c0*/  IMAD.WIDE R2, R0, 0x4, R2 ;  /* 0x0000000400027825 */ /* 0x001fca00078e0202 */
[----:B------:R-:W-:Y:S01]  /*08d0*/  STG.E desc[UR8][R2.64], R16 ;  /* 0x0000001002007986 */ /* 0x000fe2000c101908 */
[----:B------:R-:W-:Y:S05]  /*08e0*/  EXIT ;  /* 0x000000000000794d */ /* 0x000fea0003800000 */
.L_x_8:
        /* <DEDUP_REMOVED lines=9> */
.L_x_38:


//--------------------- .text._Z24gemmBackwardWeightKernelPKfS0_Pfiii --------------------------
	.section	.text._Z24gemmBackwardWeightKernelPKfS0_Pfiii,"ax",@progbits
	.align	128
        .global         _Z24gemmBackwardWeightKernelPKfS0_Pfiii
        .type           _Z24gemmBackwardWeightKernelPKfS0_Pfiii,@function
        .size           _Z24gemmBackwardWeightKernelPKfS0_Pfiii,(.L_x_39 - _Z24gemmBackwardWeightKernelPKfS0_Pfiii)
        .other          _Z24gemmBackwardWeightKernelPKfS0_Pfiii,@"STO_CUDA_ENTRY STV_DEFAULT"
_Z24gemmBackwardWeightKernelPKfS0_Pfiii:
.text._Z24gemmBackwardWeightKernelPKfS0_Pfiii:
[----:B------:R-:W-:Y:S01]  /*0000*/  LDC R1, c[0x0][0x37c] ;  /* 0x0000df00ff017b82 */ /* 0x000fe20000000800 */
[----:B------:R-:W0:Y:S07]  /*0010*/  S2R R6, SR_TID.X ;  /* 0x0000000000067919 */ /* 0x000e2e0000002100 */
[----:B------:R-:W1:Y:S01]  /*0020*/  LDC R5, c[0x0][0x364] ;  /* 0x0000d900ff057b82 */ /* 0x000e620000000800 */
[----:B------:R-:W1:Y:S07]  /*0030*/  S2R R4, SR_TID.Y ;  /* 0x0000000000047919 */ /* 0x000e6e0000002200 */
[----:B------:R-:W0:Y:S08]  /*0040*/  S2UR UR5, SR_CTAID.X ;  /* 0x00000000000579c3 */ /* 0x000e300000002500 */
[----:B------:R-:W0:Y:S08]  /*0050*/  LDC R3, c[0x0][0x360] ;  /* 0x0000d800ff037b82 */ /* 0x000e300000000800 */
[----:B------:R-:W1:Y:S08]  /*0060*/  S2UR UR4, SR_CTAID.Y ;  /* 0x00000000000479c3 */ /* 0x000e700000002600 */
[----:B------:R-:W2:Y:S08]  /*0070*/  LDC R0, c[0x0][0x3a0] ;  /* 0x0000e800ff007b82 */ /* 0x000eb00000000800 */
[----:B------:R-:W3:Y:S01]  /*0080*/  LDC R2, c[0x0][0x39c] ;  /* 0x0000e700ff027b82 */ /* 0x000ee20000000800 */
[----:B0-----:R-:W-:-:S02]  /*0090*/  IMAD R3, R3, UR5, R6 ;  /* 0x0000000503037c24 */ /* 0x001fc4000f8e0206 */
[----:B-1----:R-:W-:-:S03]  /*00a0*/  IMAD R5, R5, UR4, R4 ;  /* 0x0000000405057c24 */ /* 0x002fc6000f8e0204 */
[----:B--2---:R-:W-:-:S04]  /*00b0*/  ISETP.GE.AND P0, PT, R3, R0, PT ;  /* 0x000000000300720c */ /* 0x004fc80003f06270 */
[----:B---3--:R-:W-:-:S13]  /*00c0*/  ISETP.GE.OR P0, PT, R5, R2, P0 ;  /* 0x000000020500720c */ /* 0x008fda0000706670 */
[----:B------:R-:W-:Y:S05]  /*00d0*/  @P0 EXIT ;  /* 0x000000000000094d */ /* 0x000fea0003800000 */
[----:B------:R-:W0:Y:S01]  /*00e0*/  LDC R4, c[0x0][0x398] ;  /* 0x0000e600ff047b82 */ /* 0x000e220000000800 */
[----:B------:R-:W1:Y:S01]  /*00f0*/  LDCU.64 UR4, c[0x0][0x358] ;  /* 0x00006b00ff0477ac */ /* 0x000e620008000a00 */
[----:B------:R-:W-:Y:S01]  /*0100*/  HFMA2 R29, -RZ, RZ, 0, 0 ;  /* 0x00000000ff1d7431 */ /* 0x000fe200000001ff */
[----:B0-----:R-:W-:-:S13]  /*0110*/  ISETP.GE.AND P0, PT, R4, 0x1, PT ;  /* 0x000000010400780c */ /* 0x001fda0003f06270 */
[----:B-1----:R-:W-:Y:S05]  /*0120*/  @!P0 BRA `(.L_x_9) ;  /* 0x0000000400d08947 */ /* 0x002fea0003800000 */
[C---:B------:R-:W-:Y:S02]  /*0130*/  ISETP.GE.U32.AND P1, PT, R4.reuse, 0x8, PT ;  /* 0x000000080400780c */ /* 0x040fe40003f26070 */
[----:B------:R-:W-:Y:S02]  /*0140*/  LOP3.LUT R6, R4, 0x7, RZ, 0xc0, !PT ;  /* 0x0000000704067812 */ /* 0x000fe400078ec0ff */
[----:B------:R-:W-:Y:S02]  /*0150*/  MOV R29, RZ ;  /* 0x000000ff001d7202 */ /* 0x000fe40000000f00 */
[----:B------:R-:W-:Y:S02]  /*0160*/  ISETP.NE.AND P0, PT, R6, RZ, PT ;  /* 0x000000ff0600720c */ /* 0x000fe40003f05270 */
[----:B------:R-:W-:-:S05]  /*0170*/  MOV R8, RZ ;  /* 0x000000ff00087202 */ /* 0x000fca0000000f00 */
[----:B------:R-:W-:Y:S06]  /*0180*/  @!P1 BRA `(.L_x_10) ;  /* 0x0000000000d09947 */ /* 0x000fec0003800000 */
[----:B------:R-:W-:Y:S02]  /*0190*/  LOP3.LUT R8, R4, 0x7ffffff8, RZ, 0xc0, !PT ;  /* 0x7ffffff804087812 */ /* 0x000fe400078ec0ff */
[----:B------:R-:W-:Y:S02]  /*01a0*/  MOV R29, RZ ;  /* 0x000000ff001d7202 */ /* 0x000fe40000000f00 */
[----:B------:R-:W-:Y:S02]  /*01b0*/  MOV R9, R5 ;  /* 0x0000000500097202 */ /* 0x000fe40000000f00 */
[----:B------:R-:W-:Y:S02]  /*01c0*/  MOV R7, R3 ;  /* 0x0000000300077202 */ /* 0x000fe40000000f00 */
[----:B------:R-:W-:-:S07]  /*01d0*/  IADD3 R10, PT, PT, -R8, RZ, RZ ;  /* 0x000000ff080a7210 */ /* 0x000fce0007ffe1ff */
.L_x_11:
[----:B------:R-:W0:Y:S08]  /*01e0*/  LDC.64 R14, c[0x0][0x380] ;  /* 0x0000e000ff0e7b82 */ /* 0x000e300000000a00 */
[----:B------:R-:W1:Y:S01]  /*01f0*/  LDC.64 R26, c[0x0][0x388] ;  /* 0x0000e200ff1a7b82 */ /* 0x000e620000000a00 */
[----:B0-----:R-:W-:-:S05]  /*0200*/  IMAD.WIDE R14, R9, 0x4, R14 ;  /* 0x00000004090e7825 */ /* 0x001fca00078e020e */
[----:B------:R0:W2:Y:S01]  /*0210*/  LDG.E R22, desc[UR4][R14.64] ;  /* 0x000000040e167981 */ /* 0x0000a2000c1e1900 */
[----:B-1----:R-:W-:-:S05]  /*0220*/  IMAD.WIDE R26, R7, 0x4, R26 ;  /* 0x00000004071a7825 */ /* 0x002fca00078e021a */
[----:B------:R-:W2:Y:S01]  /*0230*/  LDG.E R11, desc[UR4][R26.64] ;  /* 0x000000041a0b7981 */ /* 0x000ea2000c1e1900 */
[----:B0-----:R-:W-:-:S04]  /*0240*/  IMAD.WIDE R14, R2, 0x4, R14 ;  /* 0x00000004020e7825 */ /* 0x001fc800078e020e */
[----:B------:R-:W-:Y:S01]  /*0250*/  IMAD.WIDE R20, R0, 0x4, R26 ;  /* 0x0000000400147825 */ /* 0x000fe200078e021a */
[----:B------:R-:W3:Y:S03]  /*0260*/  LDG.E R28, desc[UR4][R14.64] ;  /* 0x000000040e1c7981 */ /* 0x000ee6000c1e1900 */
[----:B------:R-:W-:Y:S01]  /*0270*/  IMAD.WIDE R24, R2, 0x4, R14 ;  /* 0x0000000402187825 */ /* 0x000fe200078e020e */
[----:B------:R-:W3:Y:S03]  /*0280*/  LDG.E R27, desc[UR4][R20.64] ;  /* 0x00000004141b7981 */ /* 0x000ee6000c1e1900 */
[----:B------:R-:W-:-:S04]  /*0290*/  IMAD.WIDE R12, R0, 0x4, R20 ;  /* 0x00000004000c7825 */ /* 0x000fc800078e0214 */
[C---:B------:R-:W-:Y:S01]  /*02a0*/  IMAD.WIDE R16, R2.reuse, 0x4, R24 ;  /* 0x0000000402107825 */ /* 0x040fe200078e0218 */
[----:B------:R-:W4:Y:S04]  /*02b0*/  LDG.E R26, desc[UR4][R12.64] ;  /* 0x000000040c1a7981 */ /* 0x000f28000c1e1900 */
[----:B------:R0:W5:Y:S01]  /*02c0*/  LDG.E R23, desc[UR4][R16.64] ;  /* 0x0000000410177981 */ /* 0x000162000c1e1900 */
[----:B------:R-:W-:-:S03]  /*02d0*/  IMAD.WIDE R18, R2, 0x4, R16 ;  /* 0x0000000402127825 */ /* 0x000fc600078e0210 */
[----:B------:R-:W4:Y:S01]  /*02e0*/  LDG.E R25, desc[UR4][R24.64] ;  /* 0x0000000418197981 */ /* 0x000f22000c1e1900 */
[----:B0-----:R-:W-:-:S03]  /*02f0*/  IMAD.WIDE R16, R0, 0x4, R12 ;  /* 0x0000000400107825 */ /* 0x001fc600078e020c */
[----:B------:R0:W5:Y:S01]  /*0300*/  LDG.E R21, desc[UR4][R18.64] ;  /* 0x0000000412157981 */ /* 0x000162000c1e1900 */
[----:B------:R-:W-:-:S03]  /*0310*/  IMAD.WIDE R14, R2, 0x4, R18 ;  /* 0x00000004020e7825 */ /* 0x000fc600078e0212 */
[----:B------:R1:W5:Y:S04]  /*0320*/  LDG.E R24, desc[UR4][R16.64] ;  /* 0x0000000410187981 */ /* 0x000368000c1e1900 */
[----:B------:R1:W5:Y:S01]  /*0330*/  LDG.E R13, desc[UR4][R14.64] ;  /* 0x000000040e0d7981 */ /* 0x000362000c1e1900 */
[----:B0-----:R-:W-:-:S04]  /*0340*/  IMAD.WIDE R18, R0, 0x4, R16 ;  /* 0x0000000400127825 */ /* 0x001fc800078e0210 */
[----:B-1----:R-:W-:-:S04]  /*0350*/  IMAD.WIDE R16, R0, 0x4, R18 ;  /* 0x0000000400107825 */ /* 0x002fc800078e0212 */
[C---:B------:R-:W-:Y:S01]  /*0360*/  IMAD.WIDE R14, R2.reuse, 0x4, R14 ;  /* 0x00000004020e7825 */ /* 0x040fe200078e020e */
[----:B------:R-:W5:Y:S04]  /*0370*/  LDG.E R20, desc[UR4][R16.64] ;  /* 0x0000000410147981 */ /* 0x000f68000c1e1900 */
[----:B------:R0:W5:Y:S02]  /*0380*/  LDG.E R12, desc[UR4][R14.64] ;  /* 0x000000040e0c7981 */ /* 0x000164000c1e1900 */
[----:B0-----:R-:W-:-:S04]  /*0390*/  IMAD.WIDE R14, R2, 0x4, R14 ;  /* 0x00000004020e7825 */ /* 0x001fc800078e020e */
[----:B--2---:R-:W-:Y:S02]  /*03a0*/  FFMA R11, R22, R11, R29 ;  /* 0x0000000b160b7223 */ /* 0x004fe4000000001d */
[----:B------:R0:W2:Y:S04]  /*03b0*/  LDG.E R22, desc[UR4][R18.64] ;  /* 0x0000000412167981 */ /* 0x0000a8000c1e1900 */
[----:B------:R-:W2:Y:S01]  /*03c0*/  LDG.E R29, desc[UR4][R14.64] ;  /* 0x000000040e1d7981 */ /* 0x000ea2000c1e1900 */
[----:B0-----:R-:W-:-:S05]  /*03d0*/  IMAD.WIDE R18, R0, 0x4, R16 ;  /* 0x0000000400127825 */ /* 0x001fca00078e0210 */
[----:B------:R0:W2:Y:S02]  /*03e0*/  LDG.E R17, desc[UR4][R18.64] ;  /* 0x0000000412117981 */ /* 0x0000a4000c1e1900 */
[----:B0-----:R-:W-:-:S06]  /*03f0*/  IMAD.WIDE R18, R0, 0x4, R18 ;  /* 0x0000000400127825 */ /* 0x001fcc00078e0212 */
[----:B------:R-:W2:Y:S01]  /*0400*/  LDG.E R18, desc[UR4][R18.64] ;  /* 0x0000000412127981 */ /* 0x000ea2000c1e1900 */
[----:B---3--:R-:W-:Y:S01]  /*0410*/  FFMA R28, R28, R27, R11 ;  /* 0x0000001b1c1c7223 */ /* 0x008fe2000000000b */
[----:B------:R-:W-:-:S03]  /*0420*/  IADD3 R10, PT, PT, R10, 0x8, RZ ;  /* 0x000000080a0a7810 */ /* 0x000fc60007ffe0ff */
[----:B----4-:R-:W-:Y:S01]  /*0430*/  FFMA R26, R25, R26, R28 ;  /* 0x0000001a191a7223 */ /* 0x010fe2000000001c */
[----:B------:R-:W-:-:S03]  /*0440*/  ISETP.NE.AND P1, PT, R10, RZ, PT ;  /* 0x000000ff0a00720c */ /* 0x000fc60003f25270 */
[----:B-----5:R-:W-:Y:S01]  /*0450*/  FFMA R24, R23, R24, R26 ;  /* 0x0000001817187223 */ /* 0x020fe2000000001a */
[----:B------:R-:W-:Y:S02]  /*0460*/  LEA R9, R2, R9, 0x3 ;  /* 0x0000000902097211 */ /* 0x000fe400078e18ff */
[----:B------:R-:W-:Y:S01]  /*0470*/  LEA R7, R0, R7, 0x3 ;  /* 0x0000000700077211 */ /* 0x000fe200078e18ff */
[----:B--2---:R-:W-:-:S04]  /*0480*/  FFMA R22, R21, R22, R24 ;  /* 0x0000001615167223 */ /* 0x004fc80000000018 */
[----:B------:R-:W-:-:S04]  /*0490*/  FFMA R13, R13, R20, R22 ;  /* 0x000000140d0d7223 */ /* 0x000fc80000000016 */
[----:B------:R-:W-:-:S04]  /*04a0*/  FFMA R12, R12, R17, R13 ;  /* 0x000000110c0c7223 */ /* 0x000fc8000000000d */
[----:B------:R-:W-:Y:S01]  /*04b0*/  FFMA R29, R29, R18, R12 ;  /* 0x000000121d1d7223 */ /* 0x000fe2000000000c */
[----:B------:R-:W-:Y:S06]  /*04c0*/  @P1 BRA `(.L_x_11) ;  /* 0xfffffffc00441947 */ /* 0x000fec000383ffff */
.L_x_10:
[----:B------:R-:W-:Y:S05]  /*04d0*/  @!P0 BRA `(.L_x_9) ;  /* 0x0000000000e48947 */ /* 0x000fea0003800000 */
[----:B------:R-:W-:Y:S02]  /*04e0*/  ISETP.GE.U32.AND P0, PT, R6, 0x4, PT ;  /* 0x000000040600780c */ /* 0x000fe40003f06070 */
[----:B------:R-:W-:-:S04]  /*04f0*/  LOP3.LUT R9, R4, 0x3, RZ, 0xc0, !PT ;  /* 0x0000000304097812 */ /* 0x000fc800078ec0ff */
[----:B------:R-:W-:-:S07]  /*0500*/  ISETP.NE.AND P1, PT, R9, RZ, PT ;  /* 0x000000ff0900720c */ /* 0x000fce0003f25270 */
[----:B------:R-:W-:Y:S06]  /*0510*/  @!P0 BRA `(.L_x_12) ;  /* 0x0000000000648947 */ /* 0x000fec0003800000 */
[----:B------:R-:W0:Y:S01]  /*0520*/  LDC.64 R20, c[0x0][0x380] ;  /* 0x0000e000ff147b82 */ /* 0x000e220000000a00 */
[C---:B------:R-:W-:Y:S02]  /*0530*/  IMAD R7, R8.reuse, R2, R5 ;  /* 0x0000000208077224 */ /* 0x040fe400078e0205 */
[----:B------:R-:W-:-:S05]  /*0540*/  IMAD R11, R8, R0, R3 ;  /* 0x00000000080b7224 */ /* 0x000fca00078e0203 */
[----:B------:R-:W1:Y:S01]  /*0550*/  LDC.64 R22, c[0x0][0x388] ;  /* 0x0000e200ff167b82 */ /* 0x000e620000000a00 */
[----:B0-----:R-:W-:-:S04]  /*0560*/  IMAD.WIDE R20, R7, 0x4, R20 ;  /* 0x0000000407147825 */ /* 0x001fc800078e0214 */
[----:B-1----:R-:W-:-:S04]  /*0570*/  IMAD.WIDE R22, R11, 0x4, R22 ;  /* 0x000000040b167825 */ /* 0x002fc800078e0216 */
[----:B------:R-:W-:Y:S02]  /*0580*/  IMAD.WIDE R10, R2, 0x4, R20 ;  /* 0x00000004020a7825 */ /* 0x000fe400078e0214 */
[----:B------:R-:W2:Y:S02]  /*0590*/  LDG.E R20, desc[UR4][R20.64] ;  /* 0x0000000414147981 */ /* 0x000ea4000c1e1900 */
[----:B------:R-:W-:Y:S02]  /*05a0*/  IMAD.WIDE R12, R0, 0x4, R22 ;  /* 0x00000004000c7825 */ /* 0x000fe400078e0216 */
[----:B------:R-:W2:Y:S02]  /*05b0*/  LDG.E R22, desc[UR4][R22.64] ;  /* 0x0000000416167981 */ /* 0x000ea4000c1e1900 */
[----:B------:R-:W-:Y:S02]  /*05c0*/  IMAD.WIDE R14, R2, 0x4, R10 ;  /* 0x00000004020e7825 */ /* 0x000fe400078e020a */
[----:B------:R-:W3:Y:S02]  /*05d0*/  LDG.E R11, desc[UR4][R10.64] ;  /* 0x000000040a0b7981 */ /* 0x000ee4000c1e1900 */
[----:B------:R-:W-:-:S02]  /*05e0*/  IMAD.WIDE R6, R0, 0x4, R12 ;  /* 0x0000000400067825 */ /* 0x000fc400078e020c */
[----:B------:R-:W3:Y:S02]  /*05f0*/  LDG.E R12, desc[UR4][R12.64] ;  /* 0x000000040c0c7981 */ /* 0x000ee4000c1e1900 */
[----:B------:R-:W-:Y:S02]  /*0600*/  IMAD.WIDE R16, R2, 0x4, R14 ;  /* 0x0000000402107825 */ /* 0x000fe400078e020e */
[----:B------:R-:W4:Y:S02]  /*0610*/  LDG.E R25, desc[UR4][R14.64] ;  /* 0x000000040e197981 */ /* 0x000f24000c1e1900 */
[----:B------:R-:W-:Y:S02]  /*0620*/  IMAD.WIDE R18, R0, 0x4, R6 ;  /* 0x0000000400127825 */ /* 0x000fe400078e0206 */
[----:B------:R-:W4:Y:S04]  /*0630*/  LDG.E R6, desc[UR4][R6.64] ;  /* 0x0000000406067981 */ /* 0x000f28000c1e1900 */
[----:B------:R-:W5:Y:S04]  /*0640*/  LDG.E R17, desc[UR4][R16.64] ;  /* 0x0000000410117981 */ /* 0x000f68000c1e1900 */
[----:B------:R-:W5:Y:S01]  /*0650*/  LDG.E R18, desc[UR4][R18.64] ;  /* 0x0000000412127981 */ /* 0x000f62000c1e1900 */
[----:B------:R-:W-:Y:S01]  /*0660*/  IADD3 R8, PT, PT, R8, 0x4, RZ ;  /* 0x0000000408087810 */ /* 0x000fe20007ffe0ff */
[----:B--2---:R-:W-:-:S04]  /*0670*/  FFMA R20, R20, R22, R29 ;  /* 0x0000001614147223 */ /* 0x004fc8000000001d */
[----:B---3--:R-:W-:-:S04]  /*0680*/  FFMA R20, R11, R12, R20 ;  /* 0x0000000c0b147223 */ /* 0x008fc80000000014 */
[----:B----4-:R-:W-:-:S04]  /*0690*/  FFMA R20, R25, R6, R20 ;  /* 0x0000000619147223 */ /* 0x010fc80000000014 */
[----:B-----5:R-:W-:-:S07]  /*06a0*/  FFMA R29, R17, R18, R20 ;  /* 0x00000012111d7223 */ /* 0x020fce0000000014 */
.L_x_12:
[----:B------:R-:W-:Y:S05]  /*06b0*/  @!P1 BRA `(.L_x_9) ;  /* 0x00000000006c9947 */ /* 0x000fea0003800000 */
[----:B------:R-:W0:Y:S01]  /*06c0*/  LDC.64 R14, c[0x0][0x380] ;  /* 0x0000e000ff0e7b82 */ /* 0x000e220000000a00 */
[----:B------:R-:W-:Y:S02]  /*06d0*/  ISETP.NE.AND P0, PT, R9, 0x1, PT ;  /* 0x000000010900780c */ /* 0x000fe40003f05270 */
[----:B------:R-:W-:-:S04]  /*06e0*/  LOP3.LUT R4, R4, 0x1, RZ, 0xc0, !PT ;  /* 0x0000000104047812 */ /* 0x000fc800078ec0ff */
[----:B------:R-:W-:Y:S01]  /*06f0*/  ISETP.NE.U32.AND P1, PT, R4, 0x1, PT ;  /* 0x000000010400780c */ /* 0x000fe20003f25070 */
[----:B------:R-:W1:Y:S06]  /*0700*/  LDC.64 R12, c[0x0][0x388] ;  /* 0x0000e200ff0c7b82 */ /* 0x000e6c0000000a00 */
[C---:B------:R-:W-:Y:S02]  /*0710*/  @P0 IMAD R17, R8.reuse, R2, R5 ;  /* 0x0000000208110224 */ /* 0x040fe400078e0205 */
[----:B------:R-:W2:Y:S01]  /*0720*/  LDC.64 R6, c[0x0][0x380] ;  /* 0x0000e000ff067b82 */ /* 0x000ea20000000a00 */
[C---:B------:R-:W-:Y:S01]  /*0730*/  @P0 IMAD R9, R8.reuse, R0, R3 ;  /* 0x0000000008090224 */ /* 0x040fe200078e0203 */
[----:B------:R-:W-:-:S06]  /*0740*/  @P0 IADD3 R8, PT, PT, R8, 0x2, RZ ;  /* 0x0000000208080810 */ /* 0x000fcc0007ffe0ff */
[----:B------:R-:W3:Y:S01]  /*0750*/  LDC.64 R10, c[0x0][0x388] ;  /* 0x0000e200ff0a7b82 */ /* 0x000ee20000000a00 */
[----:B0-----:R-:W-:-:S04]  /*0760*/  @P0 IMAD.WIDE R16, R17, 0x4, R14 ;  /* 0x0000000411100825 */ /* 0x001fc800078e020e */
[----:B-1----:R-:W-:Y:S01]  /*0770*/  @P0 IMAD.WIDE R12, R9, 0x4, R12 ;  /* 0x00000004090c0825 */ /* 0x002fe200078e020c */
[----:B------:R-:W4:Y:S03]  /*0780*/  @P0 LDG.E R4, desc[UR4][R16.64] ;  /* 0x0000000410040981 */ /* 0x000f26000c1e1900 */
[C---:B------:R-:W-:Y:S02]  /*0790*/  @!P1 IMAD R19, R8.reuse, R2, R5 ;  /* 0x0000000208139224 */ /* 0x040fe400078e0205 */
[----:B------:R-:W-:Y:S02]  /*07a0*/  @!P1 IMAD R21, R8, R0, R3 ;  /* 0x0000000008159224 */ /* 0x000fe400078e0203 */
[----:B------:R-:W-:-:S04]  /*07b0*/  @P0 IMAD.WIDE R14, R2, 0x4, R16 ;  /* 0x00000004020e0825 */ /* 0x000fc800078e0210 */
[----:B------:R-:W-:Y:S02]  /*07c0*/  @P0 IMAD.WIDE R8, R0, 0x4, R12 ;  /* 0x0000000400080825 */ /* 0x000fe400078e020c */
[----:B------:R-:W4:Y:S02]  /*07d0*/  @P0 LDG.E R12, desc[UR4][R12.64] ;  /* 0x000000040c0c0981 */ /* 0x000f24000c1e1900 */
[----:B--2---:R-:W-:Y:S02]  /*07e0*/  @!P1 IMAD.WIDE R6, R19, 0x4, R6 ;  /* 0x0000000413069825 */ /* 0x004fe400078e0206 */
[----:B------:R-:W2:Y:S02]  /*07f0*/  @P0 LDG.E R15, desc[UR4][R14.64] ;  /* 0x000000040e0f0981 */ /* 0x000ea4000c1e1900 */
[----:B---3--:R-:W-:Y:S02]  /*0800*/  @!P1 IMAD.WIDE R10, R21, 0x4, R10 ;  /* 0x00000004150a9825 */ /* 0x008fe400078e020a */
[----:B------:R-:W2:Y:S04]  /*0810*/  @P0 LDG.E R8, desc[UR4][R8.64] ;  /* 0x0000000408080981 */ /* 0x000ea8000c1e1900 */
[----:B------:R-:W3:Y:S04]  /*0820*/  @!P1 LDG.E R6, desc[UR4][R6.64] ;  /* 0x0000000406069981 */ /* 0x000ee8000c1e1900 */
[----:B------:R-:W3:Y:S01]  /*0830*/  @!P1 LDG.E R10, desc[UR4][R10.64] ;  /* 0x000000040a0a9981 */ /* 0x000ee2000c1e1900 */
[----:B----4-:R-:W-:-:S04]  /*0840*/  @P0 FFMA R4, R4, R12, R29 ;  /* 0x0000000c04040223 */ /* 0x010fc8000000001d */
[----:B--2---:R-:W-:-:S04]  /*0850*/  @P0 FFMA R29, R15, R8, R4 ;  /* 0x000000080f1d0223 */ /* 0x004fc80000000004 */
[----:B---3--:R-:W-:-:S07]  /*0860*/  @!P1 FFMA R29, R6, R10, R29 ;  /* 0x0000000a061d9223 */ /* 0x008fce000000001d */
.L_x_9:
[----:B------:R-:W0:Y:S01]  /*0870*/  LDC.64 R6, c[0x0][0x390] ;  /* 0x0000e400ff067b82 */ /* 0x000e220000000a00 */
[----:B------:R-:W-:-:S04]  /*0880*/  IMAD R3, R5, R0, R3 ;  /* 0x0000000005037224 */ /* 0x000fc800078e0203 */
[----:B0-----:R-:W-:-:S05]  /*0890*/  IMAD.WIDE R2, R3, 0x4, R6 ;  /* 0x0000000403027825 */ /* 0x001fca00078e0206 */
[----:B------:R-:W-:Y:S01]  /*08a0*/  STG.E desc[UR4][R2.64], R29 ;  /* 0x0000001d02007986 */ /* 0x000fe2000c101904 */
[----:B------:R-:W-:Y:S05]  /*08b0*/  EXIT ;  /* 0x000000000000794d */ /* 0x000fea0003800000 */
.L_x_13:
        /* <DEDUP_REMOVED lines=12> */
.L_x_39:


//--------------------- .text._Z23gemmBackwardInputKernelPKfS0_Pfiii --------------------------
	.section	.text._Z23gemmBackwardInputKernelPKfS0_Pfiii,"ax",@progbits
	.align	128
        .global         _Z23gemmBackwardInputKernelPKfS0_Pfiii
        .type           _Z23gemmBackwardInputKernelPKfS0_Pfiii,@function
        .size           _Z23gemmBackwardInputKernelPKfS0_Pfiii,(.L_x_40 - _Z23gemmBackwardInputKernelPKfS0_Pfiii)
        .other          _Z23gemmBackwardInputKernelPKfS0_Pfiii,@"STO_CUDA_ENTRY STV_DEFAULT"
_Z23gemmBackwardInputKernelPKfS0_Pfiii:
.text._Z23gemmBackwardInputKernelPKfS0_Pfiii:
[----:B------:R-:W-:Y:S01]  /*0000*/  LDC R1, c[0x0][0x37c] ;  /* 0x0000df00ff017b82 */ /* 0x000fe20000000800 */
[----:B------:R-:W0:Y:S07]  /*0010*/  S2R R3, SR_TID.X ;  /* 0x0000000000037919 */ /* 0x000e2e0000002100 */
[----:B------:R-:W1:Y:S01]  /*0020*/  LDC R7, c[0x0][0x364] ;  /* 0x0000d900ff077b82 */ /* 0x000e620000000800 */
[----:B------:R-:W2:Y:S01]  /*0030*/  LDCU.64 UR10, c[0x0][0x398] ;  /* 0x00007300ff0a77ac */ /* 0x000ea20008000a00 */
[----:B------:R-:W1:Y:S06]  /*0040*/  S2R R2, SR_TID.Y ;  /* 0x0000000000027919 */ /* 0x000e6c0000002200 */
[----:B------:R-:W0:Y:S08]  /*0050*/  S2UR UR5, SR_CTAID.X ;  /* 0x00000000000579c3 */ /* 0x000e300000002500 */
[----:B------:R-:W0:Y:S08]  /*0060*/  LDC R0, c[0x0][0x360] ;  /* 0x0000d800ff007b82 */ /* 0x000e300000000800 */
[----:B------:R-:W1:Y:S01]  /*0070*/  S2UR UR4, SR_CTAID.Y ;  /* 0x00000000000479c3 */ /* 0x000e620000002600 */
[----:B0-----:R-:W-:-:S05]  /*0080*/  IMAD R0, R0, UR5, R3 ;  /* 0x0000000500007c24 */ /* 0x001fca000f8e0203 */
[----:B--2---:R-:W-:Y:S01]  /*0090*/  ISETP.GE.AND P0, PT, R0, UR11, PT ;  /* 0x0000000b00007c0c */ /* 0x004fe2000bf06270 */
[----:B-1----:R-:W-:-:S05]  /*00a0*/  IMAD R7, R7, UR4, R2 ;  /* 0x0000000407077c24 */ /* 0x002fca000f8e0202 */
[----:B------:R-:W-:-:S13]  /*00b0*/  ISETP.GE.OR P0, PT, R7, UR10, P0 ;  /* 0x0000000a07007c0c */ /* 0x000fda0008706670 */
[----:B------:R-:W-:Y:S05]  /*00c0*/  @P0 EXIT ;  /* 0x000000000000094d */ /* 0x000fea0003800000 */
[----:B------:R-:W0:Y:S01]  /*00d0*/  LDCU UR7, c[0x0][0x3a0] ;  /* 0x00007400ff0777ac */ /* 0x000e220008000800 */
[----:B------:R-:W-:Y:S01]  /*00e0*/  HFMA2 R14, -RZ, RZ, 0, 0 ;  /* 0x00000000ff0e7431 */ /* 0x000fe200000001ff */
[----:B------:R-:W1:Y:S01]  /*00f0*/  LDCU.64 UR12, c[0x0][0x358] ;  /* 0x00006b00ff0c77ac */ /* 0x000e620008000a00 */
[----:B0-----:R-:W-:-:S09]  /*0100*/  UISETP.GE.AND UP0, UPT, UR7, 0x1, UPT ;  /* 0x000000010700788c */ /* 0x001fd2000bf06270 */
[----:B-1----:R-:W-:Y:S05]  /*0110*/  BRA.U !UP0, `(.L_x_14) ;  /* 0x00000009089c7547 */ /* 0x002fea000b800000 */
[----:B------:R-:W-:Y:S02]  /*0120*/  UISETP.GE.U32.AND UP1, UPT, UR7, 0x10, UPT ;  /* 0x000000100700788c */ /* 0x000fe4000bf26070 */
[----:B------:R-:W-:Y:S01]  /*0130*/  IMAD R8, R7, UR7, RZ ;  /* 0x0000000707087c24 */ /* 0x000fe2000f8e02ff */
[----:B------:R-:W-:Y:S02]  /*0140*/  ULOP3.LUT UR10, UR7, 0xf, URZ, 0xc0, !UPT ;  /* 0x0000000f070a7892 */ /* 0x000fe4000f8ec0ff */
[----:B------:R-:W-:Y:S01]  /*0150*/  IMAD R9, R0, UR7, RZ ;  /* 0x0000000700097c24 */ /* 0x000fe2000f8e02ff */
[----:B------:R-:W-:Y:S01]  /*0160*/  MOV R14, RZ ;  /* 0x000000ff000e7202 */ /* 0x000fe20000000f00 */
[----:B------:R-:W-:Y:S01]  /*0170*/  UMOV UR4, URZ ;  /* 0x000000ff00047c82 */ /* 0x000fe20008000000 */
[----:B------:R-:W-:Y:S01]  /*0180*/  UISETP.NE.AND UP0, UPT, UR10, URZ, UPT ;  /* 0x000000ff0a00728c */ /* 0x000fe2000bf05270 */
[----:B------:R-:W-:Y:S10]  /*0190*/  BRA.U !UP1, `(.L_x_15) ;  /* 0x0000000509107547 */ /* 0x000ff4000b800000 */
[----:B------:R-:W0:Y:S01]  /*01a0*/  LDC.64 R2, c[0x0][0x380] ;  /* 0x0000e000ff027b82 */ /* 0x000e220000000a00 */
[----:B------:R-:W1:Y:S01]  /*01b0*/  LDCU.64 UR8, c[0x0][0x388] ;  /* 0x00007100ff0877ac */ /* 0x000e620008000a00 */
[----:B------:R-:W-:Y:S02]  /*01c0*/  MOV R14, RZ ;  /* 0x000000ff000e7202 */ /* 0x000fe40000000f00 */
[----:B------:R-:W-:Y:S01]  /*01d0*/  MOV R6, R9 ;  /* 0x0000000900067202 */ /* 0x000fe20000000f00 */
[----:B------:R-:W-:Y:S02]  /*01e0*/  ULOP3.LUT UR4, UR7, 0x7ffffff0, URZ, 0xc0, !UPT ;  /* 0x7ffffff007047892 */ /* 0x000fe4000f8ec0ff */
[----:B-1----:R-:W-:Y:S02]  /*01f0*/  UIADD3 UR5, UP1, UPT, UR8, 0x20, URZ ;  /* 0x0000002008057890 */ /* 0x002fe4000ff3e0ff */
[----:B------:R-:W-:Y:S02]  /*0200*/  UIADD3 UR8, UPT, UPT, -UR4, URZ, URZ ;  /* 0x000000ff04087290 */ /* 0x000fe4000fffe1ff */
[----:B------:R-:W-:Y:S01]  /*0210*/  UIADD3.X UR6, UPT, UPT, URZ, UR9, URZ, UP1, !UPT ;  /* 0x00000009ff067290 */ /* 0x000fe20008ffe4ff */
[----:B0-----:R-:W-:-:S03]  /*0220*/  IMAD.WIDE.U32 R2, R8, 0x4, R2 ;  /* 0x0000000408027825 */ /* 0x001fc600078e0002 */
[----:B------:R-:W-:-:S04]  /*0230*/  IADD3 R4, P0, PT, R2, 0x20, RZ ;  /* 0x0000002002047810 */ /* 0x000fc80007f1e0ff */
[----:B------:R-:W-:-:S09]  /*0240*/  IADD3.X R5, PT, PT, RZ, R3, RZ, P0, !PT ;  /* 0x00000003ff057210 */ /* 0x000fd200007fe4ff */
.L_x_16:
[----:B------:R-:W-:Y:S01]  /*0250*/  MOV R2, UR5 ;  /* 0x0000000500027c02 */ /* 0x000fe20008000f00 */
[----:B------:R-:W2:Y:S01]  /*0260*/  LDG.E R15, desc[UR12][R4.64+-0x20] ;  /* 0xffffe00c040f7981 */ /* 0x000ea2000c1e1900 */
[----:B------:R-:W-:-:S03]  /*0270*/  MOV R3, UR6 ;  /* 0x0000000600037c02 */ /* 0x000fc60008000f00 */
[----:B------:R-:W3:Y:S01]  /*0280*/  LDG.E R17, desc[UR12][R4.64+-0x1c] ;  /* 0xffffe40c04117981 */ /* 0x000ee2000c1e1900 */
[----:B------:R-:W-:-:S03]  /*0290*/  IMAD.WIDE R2, R6, 0x4, R2 ;  /* 0x0000000406027825 */ /* 0x000fc600078e0202 */
[----:B------:R-:W4:Y:S04]  /*02a0*/  LDG.E R19, desc[UR12][R4.64+-0x18] ;  /* 0xffffe80c04137981 */ /* 0x000f28000c1e1900 */
[----:B------:R-:W2:Y:S04]  /*02b0*/  LDG.E R16, desc[UR12][R2.64+-0x20] ;  /* 0xffffe00c02107981 */ /* 0x000ea8000c1e1900 */
[----:B------:R-:W3:Y:S04]  /*02c0*/  LDG.E R24, desc[UR12][R2.64+-0x1c] ;  /* 0xffffe40c02187981 */ /* 0x000ee8000c1e1900 */
[----:B------:R-:W4:Y:S04]  /*02d0*/  LDG.E R18, desc[UR12][R2.64+-0x18] ;  /* 0xffffe80c02127981 */ /* 0x000f28000c1e1900 */
[----:B------:R-:W5:Y:S04]  /*02e0*/  LDG.E R20, desc[UR12][R4.64+-0x14] ;  /* 0xffffec0c04147981 */ /* 0x000f68000c1e1900 */
        /* <DEDUP_REMOVED lines=8> */
[----:B------:R-:W5:Y:S01]  /*0370*/  LDG.E R26, desc[UR12][R4.64+0x1c] ;  /* 0x00001c0c041a7981 */ /* 0x000f62000c1e1900 */
[----:B--2---:R-:W-:-:S03]  /*0380*/  FFMA R16, R15, R16, R14 ;  /* 0x000000100f107223 */ /* 0x004fc6000000000e */
[----:B------:R-:W2:Y:S01]  /*0390*/  LDG.E R15, desc[UR12][R4.64+-0x4] ;  /* 0xfffffc0c040f7981 */ /* 0x000ea2000c1e1900 */
[----:B---3--:R-:W-:-:S03]  /*03a0*/  FFMA R24, R17, R24, R16 ;  /* 0x0000001811187223 */ /* 0x008fc60000000010 */
[----:B------:R-:W2:Y:S01]  /*03b0*/  LDG.E R14, desc[UR12][R2.64+-0x4] ;  /* 0xfffffc0c020e7981 */ /* 0x000ea2000c1e1900 */
[----:B----4-:R-:W-:-:S03]  /*03c0*/  FFMA R25, R19, R18, R24 ;  /* 0x0000001213197223 */ /* 0x010fc60000000018 */
[----:B------:R-:W3:Y:S04]  /*03d0*/  LDG.E R16, desc[UR12][R4.64] ;  /* 0x0000000c04107981 */ /* 0x000ee8000c1e1900 */
[----:B------:R-:W3:Y:S01]  /*03e0*/  LDG.E R17, desc[UR12][R2.64] ;  /* 0x0000000c02117981 */ /* 0x000ee2000c1e1900 */
[----:B-----5:R-:W-:-:S03]  /*03f0*/  FFMA R25, R20, R21, R25 ;  /* 0x0000001514197223 */ /* 0x020fc60000000019 */
[----:B------:R-:W4:Y:S04]  /*0400*/  LDG.E R18, desc[UR12][R4.64+0x4] ;  /* 0x0000040c04127981 */ /* 0x000f28000c1e1900 */
[----:B------:R-:W4:Y:S01]  /*0410*/  LDG.E R19, desc[UR12][R2.64+0x4] ;  /* 0x0000040c02137981 */ /* 0x000f22000c1e1900 */
[----:B------:R-:W-:-:S03]  /*0420*/  FFMA R25, R22, R23, R25 ;  /* 0x0000001716197223 */ /* 0x000fc60000000019 */
[----:B------:R-:W5:Y:S04]  /*0430*/  LDG.E R20, desc[UR12][R4.64+0x8] ;  /* 0x0000080c04147981 */ /* 0x000f68000c1e1900 */
[----:B------:R-:W5:Y:S01]  /*0440*/  LDG.E R21, desc[UR12][R2.64+0x8] ;  /* 0x0000080c02157981 */ /* 0x000f62000c1e1900 */
[----:B------:R-:W-:-:S03]  /*0450*/  FFMA R25, R10, R11, R25 ;  /* 0x0000000b0a197223 */ /* 0x000fc60000000019 */
[----:B------:R-:W5:Y:S04]  /*0460*/  LDG.E R22, desc[UR12][R4.64+0xc] ;  /* 0x00000c0c04167981 */ /* 0x000f68000c1e1900 */
[----:B------:R-:W5:Y:S04]  /*0470*/  LDG.E R23, desc[UR12][R2.64+0xc] ;  /* 0x00000c0c02177981 */ /* 0x000f68000c1e1900 */
[----:B------:R-:W5:Y:S01]  /*0480*/  LDG.E R10, desc[UR12][R4.64+0x10] ;  /* 0x0000100c040a7981 */ /* 0x000f62000c1e1900 */
[----:B------:R-:W-:-:S03]  /*0490*/  FFMA R28, R12, R13, R25 ;  /* 0x0000000d0c1c7223 */ /* 0x000fc60000000019 */
[----:B------:R-:W5:Y:S04]  /*04a0*/  LDG.E R11, desc[UR12][R2.64+0x10] ;  /* 0x0000100c020b7981 */ /* 0x000f68000c1e1900 */
[----:B------:R-:W5:Y:S04]  /*04b0*/  LDG.E R24, desc[UR12][R4.64+0x14] ;  /* 0x0000140c04187981 */ /* 0x000f68000c1e1900 */
[----:B------:R-:W5:Y:S04]  /*04c0*/  LDG.E R25, desc[UR12][R2.64+0x14] ;  /* 0x0000140c02197981 */ /* 0x000f68000c1e1900 */
[----:B------:R0:W5:Y:S04]  /*04d0*/  LDG.E R13, desc[UR12][R4.64+0x18] ;  /* 0x0000180c040d7981 */ /* 0x000168000c1e1900 */
[----:B------:R-:W5:Y:S01]  /*04e0*/  LDG.E R12, desc[UR12][R2.64+0x18] ;  /* 0x0000180c020c7981 */ /* 0x000f62000c1e1900 */
[----:B------:R-:W-:-:S04]  /*04f0*/  UIADD3 UR8, UPT, UPT, UR8, 0x10, URZ ;  /* 0x0000001008087890 */ /* 0x000fc8000fffe0ff */
[----:B------:R-:W-:Y:S01]  /*0500*/  UISETP.NE.AND UP1, UPT, UR8, URZ, UPT ;  /* 0x000000ff0800728c */ /* 0x000fe2000bf25270 */
[----:B0-----:R-:W-:Y:S02]  /*0510*/  IADD3 R4, P0, PT, R4, 0x40, RZ ;  /* 0x0000004004047810 */ /* 0x001fe40007f1e0ff */
[----:B------:R-:W-:Y:S02]  /*0520*/  IADD3 R6, PT, PT, R6, 0x10, RZ ;  /* 0x0000001006067810 */ /* 0x000fe40007ffe0ff */
[----:B------:R-:W-:Y:S01]  /*0530*/  IADD3.X R5, PT, PT, RZ, R5, RZ, P0, !PT ;  /* 0x00000005ff057210 */ /* 0x000fe200007fe4ff */
[----:B--2---:R-:W-:-:S04]  /*0540*/  FFMA R15, R15, R14, R28 ;  /* 0x0000000e0f0f7223 */ /* 0x004fc8000000001c */
[----:B---3--:R-:W-:-:S04]  /*0550*/  FFMA R15, R16, R17, R15 ;  /* 0x00000011100f7223 */ /* 0x008fc8000000000f */
[----:B----4-:R-:W-:-:S04]  /*0560*/  FFMA R15, R18, R19, R15 ;  /* 0x00000013120f7223 */ /* 0x010fc8000000000f */
[----:B-----5:R-:W-:-:S04]  /*0570*/  FFMA R15, R20, R21, R15 ;  /* 0x00000015140f7223 */ /* 0x020fc8000000000f */
[----:B------:R-:W-:-:S04]  /*0580*/  FFMA R15, R22, R23, R15 ;  /* 0x00000017160f7223 */ /* 0x000fc8000000000f */
[----:B------:R-:W-:-:S04]  /*0590*/  FFMA R11, R10, R11, R15 ;  /* 0x0000000b0a0b7223 */ /* 0x000fc8000000000f */
[----:B------:R-:W-:-:S04]  /*05a0*/  FFMA R24, R24, R25, R11 ;  /* 0x0000001918187223 */ /* 0x000fc8000000000b */
[----:B------:R-:W-:-:S04]  /*05b0*/  FFMA R13, R13, R12, R24 ;  /* 0x0000000c0d0d7223 */ /* 0x000fc80000000018 */
[----:B------:R-:W-:Y:S01]  /*05c0*/  FFMA R14, R26, R27, R13 ;  /* 0x0000001b1a0e7223 */ /* 0x000fe2000000000d */
[----:B------:R-:W-:Y:S06]  /*05d0*/  BRA.U UP1, `(.L_x_16) ;  /* 0xfffffffd011c7547 */ /* 0x000fec000b83ffff */
.L_x_15:
[----:B------:R-:W-:Y:S05]  /*05e0*/  BRA.U !UP0, `(.L_x_14) ;  /* 0x0000000508687547 */ /* 0x000fea000b800000 */
[----:B------:R-:W-:Y:S02]  /*05f0*/  UISETP.GE.U32.AND UP0, UPT, UR10, 0x8, UPT ;  /* 0x000000080a00788c */ /* 0x000fe4000bf06070 */
[----:B------:R-:W-:-:S04]  /*0600*/  ULOP3.LUT UR6, UR7, 0x7, URZ, 0xc0, !UPT ;  /* 0x0000000707067892 */ /* 0x000fc8000f8ec0ff */
[----:B------:R-:W-:-:S03]  /*0610*/  UISETP.NE.AND UP1, UPT, UR6, URZ, UPT ;  /* 0x000000ff0600728c */ /* 0x000fc6000bf25270 */
[----:B------:R-:W-:Y:S08]  /*0620*/  BRA.U !UP0, `(.L_x_17) ;  /* 0x0000000108907547 */ /* 0x000ff0000b800000 */
[----:B------:R-:W0:Y:S01]  /*0630*/  LDC.64 R10, c[0x0][0x380] ;  /* 0x0000e000ff0a7b82 */ /* 0x000e220000000a00 */
[----:B------:R-:W1:Y:S01]  /*0640*/  LDCU.64 UR8, c[0x0][0x380] ;  /* 0x00007000ff0877ac */ /* 0x000e620008000a00 */
[C---:B------:R-:W-:Y:S02]  /*0650*/  IADD3 R3, PT, PT, R8.reuse, UR4, RZ ;  /* 0x0000000408037c10 */ /* 0x040fe4000fffe0ff */
[----:B------:R-:W-:Y:S02]  /*0660*/  IADD3 R6, P0, PT, R8, UR4, RZ ;  /* 0x0000000408067c10 */ /* 0x000fe4000ff1e0ff */
[----:B------:R-:W-:Y:S02]  /*0670*/  IADD3 R13, PT, PT, R9, UR4, RZ ;  /* 0x00000004090d7c10 */ /* 0x000fe4000fffe0ff */
[----:B------:R-:W2:Y:S01]  /*0680*/  LDC.64 R4, c[0x0][0x388] ;  /* 0x0000e200ff047b82 */ /* 0x000ea20000000a00 */
[----:B0-----:R-:W-:Y:S01]  /*0690*/  IMAD.WIDE.U32 R10, R3, 0x4, R10 ;  /* 0x00000004030a7825 */ /* 0x001fe200078e000a */
[----:B------:R-:W-:-:S02]  /*06a0*/  IADD3.X R3, PT, PT, RZ, RZ, RZ, P0, !PT ;  /* 0x000000ffff037210 */ /* 0x000fc400007fe4ff */
[C---:B-1----:R-:W-:Y:S02]  /*06b0*/  LEA R2, P0, R6.reuse, UR8, 0x2 ;  /* 0x0000000806027c11 */ /* 0x042fe4000f8010ff */
[----:B------:R-:W3:Y:S02]  /*06c0*/  LDG.E R15, desc[UR12][R10.64] ;  /* 0x0000000c0a0f7981 */ /* 0x000ee4000c1e1900 */
[----:B------:R-:W-:Y:S01]  /*06d0*/  LEA.HI.X R3, R6, UR9, R3, 0x2, P0 ;  /* 0x0000000906037c11 */ /* 0x000fe200080f1403 */
[----:B--2---:R-:W-:-:S04]  /*06e0*/  IMAD.WIDE R4, R13, 0x4, R4 ;  /* 0x000000040d047825 */ /* 0x004fc800078e0204 */
[----:B------:R-:W2:Y:S04]  /*06f0*/  LDG.E R18, desc[UR12][R2.64+0x4] ;  /* 0x0000040c02127981 */ /* 0x000ea8000c1e1900 */
[----:B------:R-:W3:Y:S04]  /*0700*/  LDG.E R16, desc[UR12][R4.64] ;  /* 0x0000000c04107981 */ /* 0x000ee8000c1e1900 */
[----:B------:R-:W2:Y:S04]  /*0710*/  LDG.E R17, desc[UR12][R4.64+0x4] ;  /* 0x0000040c04117981 */ /* 0x000ea8000c1e1900 */
[----:B------:R-:W4:Y:S04]  /*0720*/  LDG.E R19, desc[UR12][R4.64+0x8] ;  /* 0x0000080c04137981 */ /* 0x000f28000c1e1900 */
        /* <DEDUP_REMOVED lines=11> */
[----:B------:R-:W-:Y:S01]  /*07e0*/  UIADD3 UR4, UPT, UPT, UR4, 0x8, URZ ;  /* 0x0000000804047890 */ /* 0x000fe2000fffe0ff */
[----:B---3--:R-:W-:-:S04]  /*07f0*/  FFMA R15, R15, R16, R14 ;  /* 0x000000100f0f7223 */ /* 0x008fc8000000000e */
[----:B--2---:R-:W-:-:S04]  /*0800*/  FFMA R15, R18, R17, R15 ;  /* 0x00000011120f7223 */ /* 0x004fc8000000000f */
[----:B----4-:R-:W-:-:S04]  /*0810*/  FFMA R15, R20, R19, R15 ;  /* 0x00000013140f7223 */ /* 0x010fc8000000000f */
[----:B-----5:R-:W-:-:S04]  /*0820*/  FFMA R15, R22, R21, R15 ;  /* 0x00000015160f7223 */ /* 0x020fc8000000000f */
[----:B------:R-:W-:-:S04]  /*0830*/  FFMA R15, R24, R23, R15 ;  /* 0x00000017180f7223 */ /* 0x000fc8000000000f */
[----:B------:R-:W-:-:S04]  /*0840*/  FFMA R13, R12, R13, R15 ;  /* 0x0000000d0c0d7223 */ /* 0x000fc8000000000f */
[----:B------:R-:W-:-:S04]  /*0850*/  FFMA R11, R6, R11, R13 ;  /* 0x0000000b060b7223 */ /* 0x000fc8000000000d */
[----:B------:R-:W-:-:S07]  /*0860*/  FFMA R14, R10, R25, R11 ;  /* 0x000000190a0e7223 */ /* 0x000fce000000000b */
.L_x_17:
        /* <DEDUP_REMOVED lines=13> */
[----:B-1----:R-:W-:-:S03]  /*0940*/  LEA R2, P0, R6, UR6, 0x2 ;  /* 0x0000000606027c11 */ /* 0x002fc6000f8010ff */
[----:B------:R-:W3:Y:S01]  /*0950*/  LDG.E R11, desc[UR12][R10.64] ;  /* 0x0000000c0a0b7981 */ /* 0x000ee2000c1e1900 */
        /* <DEDUP_REMOVED lines=8> */
[----:B------:R-:W5:Y:S01]  /*09e0*/  LDG.E R18, desc[UR12][R4.64+0xc] ;  /* 0x00000c0c04127981 */ /* 0x000f62000c1e1900 */
[----:B------:R-:W-:Y:S01]  /*09f0*/  UIADD3 UR4, UPT, UPT, UR4, 0x4, URZ ;  /* 0x0000000404047890 */ /* 0x000fe2000fffe0ff */
[----:B---3--:R-:W-:-:S04]  /*0a00*/  FFMA R6, R11, R6, R14 ;  /* 0x000000060b067223 */ /* 0x008fc8000000000e */
[----:B--2---:R-:W-:-:S04]  /*0a10*/  FFMA R6, R13, R12, R6 ;  /* 0x0000000c0d067223 */ /* 0x004fc80000000006 */
[----:B----4-:R-:W-:-:S04]  /*0a20*/  FFMA R6, R15, R16, R6 ;  /* 0x000000100f067223 */ /* 0x010fc80000000006 */
[----:B-----5:R-:W-:-:S07]  /*0a30*/  FFMA R14, R17, R18, R6 ;  /* 0x00000012110e7223 */ /* 0x020fce0000000006 */
.L_x_18:
[----:B------:R-:W-:Y:S05]  /*0a40*/  BRA.U !UP1, `(.L_x_14) ;  /* 0x0000000109507547 */ /* 0x000fea000b800000 */
[----:B------:R-:W0:Y:S01]  /*0a50*/  LDC.64 R4, c[0x0][0x380] ;  /* 0x0000e000ff047b82 */ /* 0x000e220000000a00 */
[----:B------:R-:W-:Y:S01]  /*0a60*/  IADD3 R11, PT, PT, R8, UR4, RZ ;  /* 0x00000004080b7c10 */ /* 0x000fe2000fffe0ff */
[----:B------:R-:W-:-:S06]  /*0a70*/  UIADD3 UR5, UPT, UPT, -UR5, URZ, URZ ;  /* 0x000000ff05057290 */ /* 0x000fcc000fffe1ff */
[----:B------:R-:W1:Y:S01]  /*0a80*/  LDC.64 R2, c[0x0][0x388] ;  /* 0x0000e200ff027b82 */ /* 0x000e620000000a00 */
[----:B0-----:R-:W-:Y:S01]  /*0a90*/  IMAD.WIDE.U32 R4, R11, 0x4, R4 ;  /* 0x000000040b047825 */ /* 0x001fe200078e0004 */
[----:B------:R-:W-:Y:S02]  /*0aa0*/  IADD3 R11, PT, PT, R9, UR4, RZ ;  /* 0x00000004090b7c10 */ /* 0x000fe4000fffe0ff */
[----:B------:R-:W-:Y:S02]  /*0ab0*/  MOV R6, R4 ;  /* 0x0000000400067202 */ /* 0x000fe40000000f00 */
[----:B------:R-:W-:-:S07]  /*0ac0*/  MOV R13, R5 ;  /* 0x00000005000d7202 */ /* 0x000fce0000000f00 */
.L_x_19:
[----:B-1----:R-:W-:Y:S01]  /*0ad0*/  IMAD.WIDE R4, R11, 0x4, R2 ;  /* 0x000000040b047825 */ /* 0x002fe200078e0202 */
[----:B------:R-:W-:Y:S02]  /*0ae0*/  MOV R9, R13 ;  /* 0x0000000d00097202 */ /* 0x000fe40000000f00 */
[----:B------:R-:W-:-:S03]  /*0af0*/  MOV R8, R6 ;  /* 0x0000000600087202 */ /* 0x000fc60000000f00 */
[----:B------:R-:W2:Y:S04]  /*0b00*/  LDG.E R4, desc[UR12][R4.64] ;  /* 0x0000000c04047981 */ /* 0x000ea8000c1e1900 */
[----:B------:R-:W2:Y:S01]  /*0b10*/  LDG.E R9, desc[UR12][R8.64] ;  /* 0x0000000c08097981 */ /* 0x000ea2000c1e1900 */
[----:B------:R-:W-:Y:S01]  /*0b20*/  UIADD3 UR5, UPT, UPT, UR5, 0x1, URZ ;  /* 0x0000000105057890 */ /* 0x000fe2000fffe0ff */
[----:B------:R-:W-:Y:S02]  /*0b30*/  IADD3 R6, P0, PT, R6, 0x4, RZ ;  /* 0x0000000406067810 */ /* 0x000fe40007f1e0ff */
[----:B------:R-:W-:Y:S01]  /*0b40*/  IADD3 R11, PT, PT, R11, 0x1, RZ ;  /* 0x000000010b0b7810 */ /* 0x000fe20007ffe0ff */
[----:B------:R-:W-:Y:S01]  /*0b50*/  UISETP.NE.AND UP0, UPT, UR5, URZ, UPT ;  /* 0x000000ff0500728c */ /* 0x000fe2000bf05270 */
[----:B------:R-:W-:Y:S01]  /*0b60*/  IADD3.X R13, PT, PT, RZ, R13, RZ, P0, !PT ;  /* 0x0000000dff0d7210 */ /* 0x000fe200007fe4ff */
[----:B--2---:R-:W-:-:S07]  /*0b70*/  FFMA R14, R9, R4, R14 ;  /* 0x00000004090e7223 */ /* 0x004fce000000000e */
[----:B------:R-:W-:Y:S05]  /*0b80*/  BRA.U UP0, `(.L_x_19) ;  /* 0xfffffffd00d07547 */ /* 0x000fea000b83ffff */
.L_x_14:
[----:B------:R-:W0:Y:S01]  /*0b90*/  LDC.64 R2, c[0x0][0x390] ;  /* 0x0000e400ff027b82 */ /* 0x000e220000000a00 */
[----:B------:R-:W-:-:S04]  /*0ba0*/  IMAD R7, R7, UR11, R0 ;  /* 0x0000000b07077c24 */ /* 0x000fc8000f8e0200 */
[----:B0-----:R-:W-:-:S05]  /*0bb0*/  IMAD.WIDE R2, R7, 0x4, R2 ;  /* 0x0000000407027825 */ /* 0x001fca00078e0202 */
[----:B------:R-:W-:Y:S01]  /*0bc0*/  STG.E desc[UR12][R2.64], R14 ;  /* 0x0000000e02007986 */ /* 0x000fe2000c10190c */
[----:B------:R-:W-:Y:S05]  /*0bd0*/  EXIT ;  /* 0x000000000000794d */ /* 0x000fea0003800000 */
.L_x_20:
        /* <DEDUP_REMOVED lines=10> */
.L_x_40:


//--------------------- .text._Z18lossBackwardKernelPKfPKiPfii --------------------------
	.section	.text._Z18lossBackwardKernelPKfPKiPfii,"ax",@progbits
	.align	128
        .global         _Z18lossBackwardKernelPKfPKiPfii
        .type           _Z18lossBackwardKernelPKfPKiPfii,@function
        .size           _Z18lossBackwardKernelPKfPKiPfii,(.L_x_35 - _Z18lossBackwardKernelPKfPKiPfii)
        .other          _Z18lossBackwardKernelPKfPKiPfii,@"STO_CUDA_ENTRY STV_DEFAULT"
_Z18lossBackwardKernelPKfPKiPfii:
.text._Z18lossBackwardKernelPKfPKiPfii:
        /* <DEDUP_REMOVED lines=13> */
[----:B------:R-:W0:Y:S01]  /*00d0*/  LDC.64 R6, c[0x0][0x388] ;  /* 0x0000e200ff067b82 */ /* 0x000e220000000a00 */
[----:B------:R-:W1:Y:S07]  /*00e0*/  LDCU.64 UR4, c[0x0][0x358] ;  /* 0x00006b00ff0477ac */ /* 0x000e6e0008000a00 */
[----:B------:R-:W2:Y:S01]  /*00f0*/  LDC.64 R4, c[0x0][0x380] ;  /* 0x0000e000ff047b82 */ /* 0x000ea20000000a00 */
[C---:B------:R-:W-:Y:S02]  /*0100*/  IMAD R2, R3.reuse, UR7, R8 ;  /* 0x0000000703027c24 */ /* 0x040fe4000f8e0208 */
[----:B0-----:R-:W-:-:S06]  /*0110*/  IMAD.WIDE.U32 R6, R3, 0x4, R6 ;  /* 0x0000000403067825 */ /* 0x001fcc00078e0006 */
[----:B-1----:R-:W3:Y:S01]  /*0120*/  LDG.E R7, desc[UR4][R6.64] ;  /* 0x0000000406077981 */ /* 0x002ee2000c1e1900 */
[----:B--2---:R-:W-:-:S05]  /*0130*/  IMAD.WIDE R4, R2, 0x4, R4 ;  /* 0x0000000402047825 */ /* 0x004fca00078e0204 */
[----:B------:R-:W2:Y:S01]  /*0140*/  LDG.E R0, desc[UR4][R4.64] ;  /* 0x0000000404007981 */ /* 0x000ea2000c1e1900 */
[----:B------:R-:W-:Y:S01]  /*0150*/  I2FP.F32.U32 R3, UR6 ;  /* 0x0000000600037c45 */ /* 0x000fe20008201000 */
[----:B------:R-:W-:Y:S03]  /*0160*/  BSSY.RECONVERGENT B0, `(.L_x_21) ;  /* 0x000000e000007945 */ /* 0x000fe60003800200 */
[----:B------:R-:W0:Y:S02]  /*0170*/  MUFU.RCP R10, R3 ;  /* 0x00000003000a7308 */ /* 0x000e240000001000 */
[----:B0-----:R-:W-:-:S04]  /*0180*/  FFMA R9, -R3, R10, 1 ;  /* 0x3f80000003097423 */ /* 0x001fc8000000010a */
[----:B------:R-:W-:Y:S01]  /*0190*/  FFMA R9, R10, R9, R10 ;  /* 0x000000090a097223 */ /* 0x000fe2000000000a */
[----:B---3--:R-:W-:-:S13]  /*01a0*/  ISETP.NE.AND P0, PT, R8, R7, PT ;  /* 0x000000070800720c */ /* 0x008fda0003f05270 */
[----:B--2---:R-:W-:-:S04]  /*01b0*/  @!P0 FADD R0, R0, -1 ;  /* 0xbf80000000008421 */ /* 0x004fc80000000000 */
[----:B------:R-:W0:Y:S01]  /*01c0*/  FCHK P0, R0, R3 ;  /* 0x0000000300007302 */ /* 0x000e220000000000 */
[----:B------:R-:W-:-:S04]  /*01d0*/  FFMA R6, R0, R9, RZ ;  /* 0x0000000900067223 */ /* 0x000fc800000000ff */
[----:B------:R-:W-:-:S04]  /*01e0*/  FFMA R7, -R3, R6, R0 ;  /* 0x0000000603077223 */ /* 0x000fc80000000100 */
[----:B------:R-:W-:Y:S01]  /*01f0*/  FFMA R7, R9, R7, R6 ;  /* 0x0000000709077223 */ /* 0x000fe20000000006 */
[----:B0-----:R-:W-:Y:S06]  /*0200*/  @!P0 BRA `(.L_x_22) ;  /* 0x00000000000c8947 */ /* 0x001fec0003800000 */
[----:B------:R-:W-:-:S07]  /*0210*/  MOV R4, 0x230 ;  /* 0x0000023000047802 */ /* 0x000fce0000000f00 */
[----:B------:R-:W-:Y:S05]  /*0220*/  CALL.REL.NOINC `($__internal_0_$__cuda_sm3x_div_rn_noftz_f32_slowpath) ;  /* 0x0000000000187944 */ /* 0x000fea0003c00000 */
[----:B------:R-:W-:-:S07]  /*0230*/  IMAD.MOV.U32 R7, RZ, RZ, R0 ;  /* 0x000000ffff077224 */ /* 0x000fce00078e0000 */
.L_x_22:
[----:B------:R-:W-:Y:S05]  /*0240*/  BSYNC.RECONVERGENT B0 ;  /* 0x0000000000007941 */ /* 0x000fea0003800200 */
.L_x_21:
[----:B------:R-:W0:Y:S02]  /*0250*/  LDC.64 R4, c[0x0][0x390] ;  /* 0x0000e400ff047b82 */ /* 0x000e240000000a00 */
[----:B0-----:R-:W-:-:S05]  /*0260*/  IMAD.WIDE R2, R2, 0x4, R4 ;  /* 0x0000000402027825 */ /* 0x001fca00078e0204 */
[----:B------:R-:W-:Y:S01]  /*0270*/  STG.E desc[UR4][R2.64], R7 ;  /* 0x0000000702007986 */ /* 0x000fe2000c101904 */
[----:B------:R-:W-:Y:S05]  /*0280*/  EXIT ;  /* 0x000000000000794d */ /* 0x000fea0003800000 */
        .weak           $__internal_0_$__cuda_sm3x_div_rn_noftz_f32_slowpath
        .type           $__internal_0_$__cuda_sm3x_div_rn_noftz_f32_slowpath,@function
        .size           $__internal_0_$__cuda_sm3x_div_rn_noftz_f32_slowpath,(.L_x_35 - $__internal_0_$__cuda_sm3x_div_rn_noftz_f32_slowpath)
$__internal_0_$__cuda_sm3x_div_rn_noftz_f32_slowpath:
[--C-:B------:R-:W-:Y:S01]  /*0290*/  SHF.R.U32.HI R6, RZ, 0x17, R3.reuse ;  /* 0x00000017ff067819 */ /* 0x100fe20000011603 */
[----:B------:R-:W-:Y:S01]  /*02a0*/  BSSY.RECONVERGENT B1, `(.L_x_23) ;  /* 0x0000064000017945 */ /* 0x000fe20003800200 */
[--C-:B------:R-:W-:Y:S01]  /*02b0*/  SHF.R.U32.HI R5, RZ, 0x17, R0.reuse ;  /* 0x00000017ff057819 */ /* 0x100fe20000011600 */
[----:B------:R-:W-:Y:S01]  /*02c0*/  IMAD.MOV.U32 R7, RZ, RZ, R0 ;  /* 0x000000ffff077224 */ /* 0x000fe200078e0000 */
[----:B------:R-:W-:Y:S01]  /*02d0*/  LOP3.LUT R6, R6, 0xff, RZ, 0xc0, !PT ;  /* 0x000000ff06067812 */ /* 0x000fe200078ec0ff */
[----:B------:R-:W-:Y:S01]  /*02e0*/  IMAD.MOV.U32 R8, RZ, RZ, R3 ;  /* 0x000000ffff087224 */ /* 0x000fe200078e0003 */
[----:B------:R-:W-:-:S03]  /*02f0*/  LOP3.LUT R5, R5, 0xff, RZ, 0xc0, !PT ;  /* 0x000000ff05057812 */ /* 0x000fc600078ec0ff */
[----:B------:R-:W-:Y:S02]  /*0300*/  VIADD R11, R6, 0xffffffff ;  /* 0xffffffff060b7836 */ /* 0x000fe40000000000 */
[----:B------:R-:W-:-:S03]  /*0310*/  VIADD R10, R5, 0xffffffff ;  /* 0xffffffff050a7836 */ /* 0x000fc60000000000 */
[----:B------:R-:W-:-:S04]  /*0320*/  ISETP.GT.U32.AND P0, PT, R11, 0xfd, PT ;  /* 0x000000fd0b00780c */ /* 0x000fc80003f04070 */
[----:B------:R-:W-:-:S13]  /*0330*/  ISETP.GT.U32.OR P0, PT, R10, 0xfd, P0 ;  /* 0x000000fd0a00780c */ /* 0x000fda0000704470 */
[----:B------:R-:W-:Y:S01]  /*0340*/  @!P0 IMAD.MOV.U32 R9, RZ, RZ, RZ ;  /* 0x000000ffff098224 */ /* 0x000fe200078e00ff */
[----:B------:R-:W-:Y:S06]  /*0350*/  @!P0 BRA `(.L_x_24) ;  /* 0x00000000005c8947 */ /* 0x000fec0003800000 */
[----:B------:R-:W-:Y:S02]  /*0360*/  FSETP.GTU.FTZ.AND P0, PT, |R0|, +INF , PT ;  /* 0x7f8000000000780b */ /* 0x000fe40003f1c200 */
[----:B------:R-:W-:-:S04]  /*0370*/  FSETP.GTU.FTZ.AND P1, PT, |R3|, +INF , PT ;  /* 0x7f8000000300780b */ /* 0x000fc80003f3c200 */
[----:B------:R-:W-:-:S13]  /*0380*/  PLOP3.LUT P0, PT, P0, P1, PT, 0xf8, 0x8f ;  /* 0x00000000008f781c */ /* 0x000fda0000703f70 */
[----:B------:R-:W-:Y:S05]  /*0390*/  @P0 BRA `(.L_x_25) ;  /* 0x00000004004c0947 */ /* 0x000fea0003800000 */
[----:B------:R-:W-:-:S13]  /*03a0*/  LOP3.LUT P0, RZ, R8, 0x7fffffff, R7, 0xc8, !PT ;  /* 0x7fffffff08ff7812 */ /* 0x000fda000780c807 */
[----:B------:R-:W-:Y:S05]  /*03b0*/  @!P0 BRA `(.L_x_26) ;  /* 0x00000004003c8947 */ /* 0x000fea0003800000 */
[C---:B------:R-:W-:Y:S02]  /*03c0*/  FSETP.NEU.FTZ.AND P2, PT, |R0|.reuse, +INF , PT ;  /* 0x7f8000000000780b */ /* 0x040fe40003f5d200 */
[----:B------:R-:W-:Y:S02]  /*03d0*/  FSETP.NEU.FTZ.AND P1, PT, |R3|, +INF , PT ;  /* 0x7f8000000300780b */ /* 0x000fe40003f3d200 */
[----:B------:R-:W-:-:S11]  /*03e0*/  FSETP.NEU.FTZ.AND P0, PT, |R0|, +INF , PT ;  /* 0x7f8000000000780b */ /* 0x000fd60003f1d200 */
[----:B------:R-:W-:Y:S05]  /*03f0*/  @!P1 BRA !P2, `(.L_x_26) ;  /* 0x00000004002c9947 */ /* 0x000fea0005000000 */
[----:B------:R-:W-:-:S04]  /*0400*/  LOP3.LUT P2, RZ, R7, 0x7fffffff, RZ, 0xc0, !PT ;  /* 0x7fffffff07ff7812 */ /* 0x000fc8000784c0ff */
[----:B------:R-:W-:-:S13]  /*0410*/  PLOP3.LUT P1, PT, P1, P2, PT, 0x2f, 0xf2 ;  /* 0x0000000000f2781c */ /* 0x000fda0000f24577 */
[----:B------:R-:W-:Y:S05]  /*0420*/  @P1 BRA `(.L_x_27) ;  /* 0x0000000400181947 */ /* 0x000fea0003800000 */
[----:B------:R-:W-:-:S04]  /*0430*/  LOP3.LUT P1, RZ, R8, 0x7fffffff, RZ, 0xc0, !PT ;  /* 0x7fffffff08ff7812 */ /* 0x000fc8000782c0ff */
[----:B------:R-:W-:-:S13]  /*0440*/  PLOP3.LUT P0, PT, P0, P1, PT, 0x2f, 0xf2 ;  /* 0x0000000000f2781c */ /* 0x000fda0000702577 */
[----:B------:R-:W-:Y:S05]  /*0450*/  @P0 BRA `(.L_x_28) ;  /* 0x0000000400000947 */ /* 0x000fea0003800000 */
[----:B------:R-:W-:Y:S02]  /*0460*/  ISETP.GE.AND P0, PT, R10, RZ, PT ;  /* 0x000000ff0a00720c */ /* 0x000fe40003f06270 */
[----:B------:R-:W-:-:S11]  /*0470*/  ISETP.GE.AND P1, PT, R11, RZ, PT ;  /* 0x000000ff0b00720c */ /* 0x000fd60003f26270 */
[----:B------:R-:W-:Y:S02]  /*0480*/  @P0 IMAD.MOV.U32 R9, RZ, RZ, RZ ;  /* 0x000000ffff090224 */ /* 0x000fe400078e00ff */
[----:B------:R-:W-:Y:S01]  /*0490*/  @!P0 FFMA R7, R0, 1.84467440737095516160e+19, RZ ;  /* 0x5f80000000078823 */ /* 0x000fe200000000ff */
[----:B------:R-:W-:Y:S02]  /*04a0*/  @!P0 IMAD.MOV.U32 R9, RZ, RZ, -0x40 ;  /* 0xffffffc0ff098424 */ /* 0x000fe400078e00ff */
[----:B------:R-:W-:Y:S02]  /*04b0*/  @!P1 FFMA R8, R3, 1.84467440737095516160e+19, RZ ;  /* 0x5f80000003089823 */ /* 0x000fe400000000ff */
[----:B------:R-:W-:-:S07]  /*04c0*/  @!P1 VIADD R9, R9, 0x40 ;  /* 0x0000004009099836 */ /* 0x000fce0000000000 */
.L_x_24:
[----:B------:R-:W-:Y:S01]  /*04d0*/  LEA R3, R6, 0xc0800000, 0x17 ;  /* 0xc080000006037811 */ /* 0x000fe200078eb8ff */
[----:B------:R-:W-:Y:S01]  /*04e0*/  VIADD R5, R5, 0xffffff81 ;  /* 0xffffff8105057836 */ /* 0x000fe20000000000 */
[----:B------:R-:W-:Y:S03]  /*04f0*/  BSSY.RECONVERGENT B2, `(.L_x_29) ;  /* 0x0000035000027945 */ /* 0x000fe60003800200 */
[----:B------:R-:W-:Y:S01]  /*0500*/  IMAD.IADD R3, R8, 0x1, -R3 ;  /* 0x0000000108037824 */ /* 0x000fe200078e0a03 */
[C---:B------:R-:W-:Y:S01]  /*0510*/  IADD3 R6, PT, PT, R5.reuse, 0x7f, -R6 ;  /* 0x0000007f05067810 */ /* 0x040fe20007ffe806 */
[----:B------:R-:W-:Y:S02]  /*0520*/  IMAD R0, R5, -0x800000, R7 ;  /* 0xff80000005007824 */ /* 0x000fe400078e0207 */
[----:B------:R-:W0:Y:S01]  /*0530*/  MUFU.RCP R8, R3 ;  /* 0x0000000300087308 */ /* 0x000e220000001000 */
[----:B------:R-:W-:Y:S01]  /*0540*/  FADD.FTZ R11, -R3, -RZ ;  /* 0x800000ff030b7221 */ /* 0x000fe20000010100 */
[----:B------:R-:W-:-:S03]  /*0550*/  IMAD.IADD R6, R6, 0x1, R9 ;  /* 0x0000000106067824 */ /* 0x000fc600078e0209 */
[----:B0-----:R-:W-:-:S04]  /*0560*/  FFMA R13, R8, R11, 1 ;  /* 0x3f800000080d7423 */ /* 0x001fc8000000000b */
[----:B------:R-:W-:-:S04]  /*0570*/  FFMA R10, R8, R13, R8 ;  /* 0x0000000d080a7223 */ /* 0x000fc80000000008 */
[----:B------:R-:W-:-:S04]  /*0580*/  FFMA R7, R0, R10, RZ ;  /* 0x0000000a00077223 */ /* 0x000fc800000000ff */
[----:B------:R-:W-:-:S04]  /*0590*/  FFMA R8, R11, R7, R0 ;  /* 0x000000070b087223 */ /* 0x000fc80000000000 */
[----:B------:R-:W-:-:S04]  /*05a0*/  FFMA R7, R10, R8, R7 ;  /* 0x000000080a077223 */ /* 0x000fc80000000007 */
[----:B------:R-:W-:-:S04]  /*05b0*/  FFMA R8, R11, R7, R0 ;  /* 0x000000070b087223 */ /* 0x000fc80000000000 */
[----:B------:R-:W-:-:S05]  /*05c0*/  FFMA R0, R10, R8, R7 ;  /* 0x000000080a007223 */ /* 0x000fca0000000007 */
[----:B------:R-:W-:-:S04]  /*05d0*/  SHF.R.U32.HI R3, RZ, 0x17, R0 ;  /* 0x00000017ff037819 */ /* 0x000fc80000011600 */
[----:B------:R-:W-:-:S05]  /*05e0*/  LOP3.LUT R3, R3, 0xff, RZ, 0xc0, !PT ;  /* 0x000000ff03037812 */ /* 0x000fca00078ec0ff */
[----:B------:R-:W-:-:S04]  /*05f0*/  IMAD.IADD R9, R3, 0x1, R6 ;  /* 0x0000000103097824 */ /* 0x000fc800078e0206 */
[----:B------:R-:W-:-:S05]  /*0600*/  VIADD R3, R9, 0xffffffff ;  /* 0xffffffff09037836 */ /* 0x000fca0000000000 */
[----:B------:R-:W-:-:S13]  /*0610*/  ISETP.GE.U32.AND P0, PT, R3, 0xfe, PT ;  /* 0x000000fe0300780c */ /* 0x000fda0003f06070 */
[----:B------:R-:W-:Y:S05]  /*0620*/  @!P0 BRA `(.L_x_30) ;  /* 0x0000000000808947 */ /* 0x000fea0003800000 */
[----:B------:R-:W-:-:S13]  /*0630*/  ISETP.GT.AND P0, PT, R9, 0xfe, PT ;  /* 0x000000fe0900780c */ /* 0x000fda0003f04270 */
[----:B------:R-:W-:Y:S05]  /*0640*/  @P0 BRA `(.L_x_31) ;  /* 0x00000000006c0947 */ /* 0x000fea0003800000 */
[----:B------:R-:W-:-:S13]  /*0650*/  ISETP.GE.AND P0, PT, R9, 0x1, PT ;  /* 0x000000010900780c */ /* 0x000fda0003f06270 */
[----:B------:R-:W-:Y:S05]  /*0660*/  @P0 BRA `(.L_x_32) ;  /* 0x0000000000740947 */ /* 0x000fea0003800000 */
[----:B------:R-:W-:Y:S02]  /*0670*/  ISETP.GE.AND P0, PT, R9, -0x18, PT ;  /* 0xffffffe80900780c */ /* 0x000fe40003f06270 */
[----:B------:R-:W-:-:S11]  /*0680*/  LOP3.LUT R0, R0, 0x80000000, RZ, 0xc0, !PT ;  /* 0x8000000000007812 */ /* 0x000fd600078ec0ff */
[----:B------:R-:W-:Y:S05]  /*0690*/  @!P0 BRA `(.L_x_32) ;  /* 0x0000000000688947 */ /* 0x000fea0003800000 */
[CCC-:B------:R-:W-:Y:S01]  /*06a0*/  FFMA.RZ R3, R10.reuse, R8.reuse, R7.reuse ;  /* 0x000000080a037223 */ /* 0x1c0fe2000000c007 */
[CCC-:B------:R-:W-:Y:S01]  /*06b0*/  FFMA.RM R6, R10.reuse, R8.reuse, R7.reuse ;  /* 0x000000080a067223 */ /* 0x1c0fe20000004007 */
[C---:B------:R-:W-:Y:S02]  /*06c0*/  ISETP.NE.AND P2, PT, R9.reuse, RZ, PT ;  /* 0x000000ff0900720c */ /* 0x040fe40003f45270 */
[----:B------:R-:W-:Y:S02]  /*06d0*/  ISETP.NE.AND P1, PT, R9, RZ, PT ;  /* 0x000000ff0900720c */ /* 0x000fe40003f25270 */
[----:B------:R-:W-:Y:S01]  /*06e0*/  LOP3.LUT R5, R3, 0x7fffff, RZ, 0xc0, !PT ;  /* 0x007fffff03057812 */ /* 0x000fe200078ec0ff */
[----:B------:R-:W-:Y:S01]  /*06f0*/  FFMA.RP R3, R10, R8, R7 ;  /* 0x000000080a037223 */ /* 0x000fe20000008007 */
[----:B------:R-:W-:Y:S02]  /*0700*/  VIADD R8, R9, 0x20 ;  /* 0x0000002009087836 */ /* 0x000fe40000000000 */
[----:B------:R-:W-:Y:S01]  /*0710*/  LOP3.LUT R5, R5, 0x800000, RZ, 0xfc, !PT ;  /* 0x0080000005057812 */ /* 0x000fe200078efcff */
[----:B------:R-:W-:Y:S01]  /*0720*/  IMAD.MOV R7, RZ, RZ, -R9 ;  /* 0x000000ffff077224 */ /* 0x000fe200078e0a09 */
[----:B------:R-:W-:-:S02]  /*0730*/  FSETP.NEU.FTZ.AND P0, PT, R3, R6, PT ;  /* 0x000000060300720b */ /* 0x000fc40003f1d000 */
[----:B------:R-:W-:Y:S02]  /*0740*/  SHF.L.U32 R8, R5, R8, RZ ;  /* 0x0000000805087219 */ /* 0x000fe400000006ff */
[----:B------:R-:W-:Y:S02]  /*0750*/  SEL R6, R7, RZ, P2 ;  /* 0x000000ff07067207 */ /* 0x000fe40001000000 */
[----:B------:R-:W-:Y:S02]  /*0760*/  ISETP.NE.AND P1, PT, R8, RZ, P1 ;  /* 0x000000ff0800720c */ /* 0x000fe40000f25270 */
[----:B------:R-:W-:Y:S02]  /*0770*/  SHF.R.U32.HI R6, RZ, R6, R5 ;  /* 0x00000006ff067219 */ /* 0x000fe40000011605 */
[----:B------:R-:W-:Y:S02]  /*0780*/  PLOP3.LUT P0, PT, P0, P1, PT, 0xf8, 0x8f ;  /* 0x00000000008f781c */ /* 0x000fe40000703f70 */
[----:B------:R-:W-:-:S02]  /*0790*/  SHF.R.U32.HI R8, RZ, 0x1, R6 ;  /* 0x00000001ff087819 */ /* 0x000fc40000011606 */
[----:B------:R-:W-:-:S04]  /*07a0*/  SEL R3, RZ, 0x1, !P0 ;  /* 0x00000001ff037807 */ /* 0x000fc80004000000 */
[----:B------:R-:W-:-:S04]  /*07b0*/  LOP3.LUT R3, R3, 0x1, R8, 0xf8, !PT ;  /* 0x0000000103037812 */ /* 0x000fc800078ef808 */
[----:B------:R-:W-:-:S05]  /*07c0*/  LOP3.LUT R3, R3, R6, RZ, 0xc0, !PT ;  /* 0x0000000603037212 */ /* 0x000fca00078ec0ff */
[----:B------:R-:W-:-:S05]  /*07d0*/  IMAD.IADD R3, R8, 0x1, R3 ;  /* 0x0000000108037824 */ /* 0x000fca00078e0203 */
[----:B------:R-:W-:Y:S01]  /*07e0*/  LOP3.LUT R0, R3, R0, RZ, 0xfc, !PT ;  /* 0x0000000003007212 */ /* 0x000fe200078efcff */
[----:B------:R-:W-:Y:S06]  /*07f0*/  BRA `(.L_x_32) ;  /* 0x0000000000107947 */ /* 0x000fec0003800000 */
.L_x_31:
[----:B------:R-:W-:-:S04]  /*0800*/  LOP3.LUT R0, R0, 0x80000000, RZ, 0xc0, !PT ;  /* 0x8000000000007812 */ /* 0x000fc800078ec0ff */
[----:B------:R-:W-:Y:S01]  /*0810*/  LOP3.LUT R0, R0, 0x7f800000, RZ, 0xfc, !PT ;  /* 0x7f80000000007812 */ /* 0x000fe200078efcff */
[----:B------:R-:W-:Y:S06]  /*0820*/  BRA `(.L_x_32) ;  /* 0x0000000000047947 */ /* 0x000fec0003800000 */
.L_x_30:
[----:B------:R-:W-:-:S07]  /*0830*/  IMAD R0, R6, 0x800000, R0 ;  /* 0x0080000006007824 */ /* 0x000fce00078e0200 */
.L_x_32:
[----:B------:R-:W-:Y:S05]  /*0840*/  BSYNC.RECONVERGENT B2 ;  /* 0x0000000000027941 */ /* 0x000fea0003800200 */
.L_x_29:
[----:B------:R-:W-:Y:S05]  /*0850*/  BRA `(.L_x_33) ;  /* 0x0000000000207947 */ /* 0x000fea0003800000 */
.L_x_28:
[----:B------:R-:W-:-:S04]  /*0860*/  LOP3.LUT R0, R8, 0x80000000, R7, 0x48, !PT ;  /* 0x8000000008007812 */ /* 0x000fc800078e4807 */
[----:B------:R-:W-:Y:S01]  /*0870*/  LOP3.LUT R0, R0, 0x7f800000, RZ, 0xfc, !PT ;  /* 0x7f80000000007812 */ /* 0x000fe200078efcff */
[----:B------:R-:W-:Y:S06]  /*0880*/  BRA `(.L_x_33) ;  /* 0x0000000000147947 */ /* 0x000fec0003800000 */
.L_x_27:
[----:B------:R-:W-:Y:S01]  /*0890*/  LOP3.LUT R0, R8, 0x80000000, R7, 0x48, !PT ;  /* 0x8000000008007812 */ /* 0x000fe200078e4807 */
[----:B------:R-:W-:Y:S06]  /*08a0*/  BRA `(.L_x_33) ;  /* 0x00000000000c7947 */ /* 0x000fec0003800000 */
.L_x_26:
[----:B------:R-:W0:Y:S01]  /*08b0*/  MUFU.RSQ R0, -QNAN ;  /* 0xffc0000000007908 */ /* 0x000e220000001400 */
[----:B------:R-:W-:Y:S05]  /*08c0*/  BRA `(.L_x_33) ;  /* 0x0000000000047947 */ /* 0x000fea0003800000 */
.L_x_25:
[----:B------:R-:W-:-:S07]  /*08d0*/  FADD.FTZ R0, R0, R3 ;  /* 0x0000000300007221 */ /* 0x000fce0000010000 */
.L_x_33:
[----:B------:R-:W-:Y:S05]  /*08e0*/  BSYNC.RECONVERGENT B1 ;  /* 0x0000000000017941 */ /* 0x000fea0003800200 */
.L_x_23:
[----:B------:R-:W-:-:S04]  /*08f0*/  IMAD.MOV.U32 R5, RZ, RZ, 0x0 ;  /* 0x00000000ff057424 */ /* 0x000fc800078e00ff */
[----:B0-----:R-:W-:Y:S05]  /*0900*/  RET.REL.NODEC R4 `(_Z18lossBackwardKernelPKfPKiPfii) ;  /* 0xfffffff404bc7950 */ /* 0x001fea0003c3ffff */
.L_x_34:
        /* <DEDUP_REMOVED lines=15> */
.L_x_35:


//--------------------- .nv.shared.reserved.0     --------------------------
	.section	.nv.shared.reserved.0,"aw",@nobits
	.weak		__nv_reservedSMEM_offset_0_alias
	.size		__nv_reservedSMEM_offset_0_alias, 0, 64
	.other		__nv_reservedSMEM_offset_0_alias,@"STO_CUDA_RESERVED_SHARED STV_DEFAULT"
__nv_reservedSMEM_offset_0_alias:
	.zero		0
	.zero		64


//--------------------- .nv.constant0._Z19updateWeightsKernelPfPKfif --------------------------
	.section	.nv.constant0._Z19updateWeightsKernelPfPKfif,"a",@progbits
	.sectionflags	@""
	.align	4
.nv.constant0._Z19updateWeightsKernelPfPKfif:
	.zero		920


//--------------------- .nv.constant0._Z18reluBackwardKernelPfPKfi --------------------------
	.section	.nv.constant0._Z18reluBackwardKernelPfPKfi,"a",@progbits
	.sectionflags	@""
	.align	4
.nv.constant0._Z18reluBackwardKernelPfPKfi:
	.zero		916


//--------------------- .nv.constant0._Z18biasBackwardKernelPKfPfii --------------------------
	.section	.nv.constant0._Z18biasBackwardKernelPKfPfii,"a",@progbits
	.sectionflags	@""
	.align	4
.nv.constant0._Z18biasBackwardKernelPKfPfii:
	.zero		920


//--------------------- .nv.constant0._Z24gemmBackwardWeightKernelPKfS0_Pfiii --------------------------
	.section	.nv.constant0._Z24gemmBackwardWeightKernelPKfS0_Pfiii,"a",@progbits
	.sectionflags	@""
	.align	4
.nv.constant0._Z24gemmBackwardWeightKernelPKfS0_Pfiii:
	.zero		932


//--------------------- .nv.constant0._Z23gemmBackwardInputKernelPKfS0_Pfiii --------------------------
	.section	.nv.constant0._Z23gemmBackwardInputKernelPKfS0_Pfiii,"a",@progbits
	.sectionflags	@""
	.align	4
.nv.constant0._Z23gemmBackwardInputKernelPKfS0_Pfiii:
	.zero		932


//--------------------- .nv.constant0._Z18lossBackwardKernelPKfPKiPfii --------------------------
	.section	.nv.constant0._Z18lossBackwardKernelPKfPKiPfii,"a",@progbits
	.sectionflags	@""
	.align	4
.nv.constant0._Z18lossBackwardKernelPKfPKiPfii:
	.zero		928


//--------------------- SYMBOLS --------------------------

	.type		.nv.reservedSmem.offset0,@object
	.size		.nv.reservedSmem.offset0,0x4
